//
// Generated by NVIDIA NVVM Compiler
//
// Compiler Build ID: CL-36424714
// Cuda compilation tools, release 13.0, V13.0.88
// Based on NVVM 20.0.0
//

.version 9.0
.target sm_100
.address_size 64

	// .globl	_Z6warmupPfPKfii
// _ZZ13transposeSmemPfPKfiiE4tile has been demoted
// _ZZ16transposeSmemPadPfPKfiiE4tile has been demoted
// _ZZ20transposeSmemUnroll2PfPKfiiE4tile has been demoted
// _ZZ23transposeSmemUnroll2PadPfPKfiiE4tile has been demoted

.visible .entry _Z6warmupPfPKfii(
	.param .u64 .ptr .align 1 _Z6warmupPfPKfii_param_0,
	.param .u64 .ptr .align 1 _Z6warmupPfPKfii_param_1,
	.param .u32 _Z6warmupPfPKfii_param_2,
	.param .u32 _Z6warmupPfPKfii_param_3
)
{
	.reg .pred 	%p<4>;
	.reg .b32 	%r<14>;
	.reg .b32 	%f<2>;
	.reg .b64 	%rd<8>;

	ld.param.u64 	%rd1, [_Z6warmupPfPKfii_param_0];
	ld.param.u64 	%rd2, [_Z6warmupPfPKfii_param_1];
	ld.param.u32 	%r3, [_Z6warmupPfPKfii_param_2];
	ld.param.u32 	%r4, [_Z6warmupPfPKfii_param_3];
	mov.u32 	%r6, %ntid.x;
	mov.u32 	%r7, %ctaid.x;
	mov.u32 	%r8, %tid.x;
	mad.lo.s32 	%r1, %r6, %r7, %r8;
	mov.u32 	%r9, %ntid.y;
	mov.u32 	%r10, %ctaid.y;
	mov.u32 	%r11, %tid.y;
	mad.lo.s32 	%r12, %r9, %r10, %r11;
	setp.ge.u32 	%p1, %r1, %r3;
	setp.ge.u32 	%p2, %r12, %r4;
	or.pred  	%p3, %p1, %p2;
	@%p3 bra 	$L__BB0_2;
	cvta.to.global.u64 	%rd3, %rd2;
	cvta.to.global.u64 	%rd4, %rd1;
	mad.lo.s32 	%r13, %r3, %r12, %r1;
	mul.wide.u32 	%rd5, %r13, 4;
	add.s64 	%rd6, %rd3, %rd5;
	ld.global.f32 	%f1, [%rd6];
	add.s64 	%rd7, %rd4, %rd5;
	st.global.f32 	[%rd7], %f1;
$L__BB0_2:
	ret;

}
	// .globl	_Z7copyRowPfPKfii
.visible .entry _Z7copyRowPfPKfii(
	.param .u64 .ptr .align 1 _Z7copyRowPfPKfii_param_0,
	.param .u64 .ptr .align 1 _Z7copyRowPfPKfii_param_1,
	.param .u32 _Z7copyRowPfPKfii_param_2,
	.param .u32 _Z7copyRowPfPKfii_param_3
)
{
	.reg .pred 	%p<4>;
	.reg .b32 	%r<14>;
	.reg .b32 	%f<2>;
	.reg .b64 	%rd<8>;

	ld.param.u64 	%rd1, [_Z7copyRowPfPKfii_param_0];
	ld.param.u64 	%rd2, [_Z7copyRowPfPKfii_param_1];
	ld.param.u32 	%r3, [_Z7copyRowPfPKfii_param_2];
	ld.param.u32 	%r4, [_Z7copyRowPfPKfii_param_3];
	mov.u32 	%r6, %ntid.x;
	mov.u32 	%r7, %ctaid.x;
	mov.u32 	%r8, %tid.x;
	mad.lo.s32 	%r1, %r6, %r7, %r8;
	mov.u32 	%r9, %ntid.y;
	mov.u32 	%r10, %ctaid.y;
	mov.u32 	%r11, %tid.y;
	mad.lo.s32 	%r12, %r9, %r10, %r11;
	setp.ge.u32 	%p1, %r1, %r3;
	setp.ge.u32 	%p2, %r12, %r4;
	or.pred  	%p3, %p1, %p2;
	@%p3 bra 	$L__BB1_2;
	cvta.to.global.u64 	%rd3, %rd2;
	cvta.to.global.u64 	%rd4, %rd1;
	mad.lo.s32 	%r13, %r3, %r12, %r1;
	mul.wide.u32 	%rd5, %r13, 4;
	add.s64 	%rd6, %rd3, %rd5;
	ld.global.f32 	%f1, [%rd6];
	add.s64 	%rd7, %rd4, %rd5;
	st.global.f32 	[%rd7], %f1;
$L__BB1_2:
	ret;

}
	// .globl	_Z7copyColPfPKfii
.visible .entry _Z7copyColPfPKfii(
	.param .u64 .ptr .align 1 _Z7copyColPfPKfii_param_0,
	.param .u64 .ptr .align 1 _Z7copyColPfPKfii_param_1,
	.param .u32 _Z7copyColPfPKfii_param_2,
	.param .u32 _Z7copyColPfPKfii_param_3
)
{
	.reg .pred 	%p<4>;
	.reg .b32 	%r<14>;
	.reg .b32 	%f<2>;
	.reg .b64 	%rd<8>;

	ld.param.u64 	%rd1, [_Z7copyColPfPKfii_param_0];
	ld.param.u64 	%rd2, [_Z7copyColPfPKfii_param_1];
	ld.param.u32 	%r4, [_Z7copyColPfPKfii_param_2];
	ld.param.u32 	%r5, [_Z7copyColPfPKfii_param_3];
	mov.u32 	%r6, %ntid.x;
	mov.u32 	%r7, %ctaid.x;
	mov.u32 	%r8, %tid.x;
	mad.lo.s32 	%r1, %r6, %r7, %r8;
	mov.u32 	%r9, %ntid.y;
	mov.u32 	%r10, %ctaid.y;
	mov.u32 	%r11, %tid.y;
	mad.lo.s32 	%r12, %r9, %r10, %r11;
	setp.ge.u32 	%p1, %r1, %r4;
	setp.ge.u32 	%p2, %r12, %r5;
	or.pred  	%p3, %p1, %p2;
	@%p3 bra 	$L__BB2_2;
	cvta.to.global.u64 	%rd3, %rd2;
	cvta.to.global.u64 	%rd4, %rd1;
	mad.lo.s32 	%r13, %r5, %r1, %r12;
	mul.wide.u32 	%rd5, %r13, 4;
	add.s64 	%rd6, %rd3, %rd5;
	ld.global.f32 	%f1, [%rd6];
	add.s64 	%rd7, %rd4, %rd5;
	st.global.f32 	[%rd7], %f1;
$L__BB2_2:
	ret;

}
	// .globl	_Z17transposeNaiveRowPfPKfii
.visible .entry _Z17transposeNaiveRowPfPKfii(
	.param .u64 .ptr .align 1 _Z17transposeNaiveRowPfPKfii_param_0,
	.param .u64 .ptr .align 1 _Z17transposeNaiveRowPfPKfii_param_1,
	.param .u32 _Z17transposeNaiveRowPfPKfii_param_2,
	.param .u32 _Z17transposeNaiveRowPfPKfii_param_3
)
{
	.reg .pred 	%p<4>;
	.reg .b32 	%r<15>;
	.reg .b32 	%f<2>;
	.reg .b64 	%rd<9>;

	ld.param.u64 	%rd1, [_Z17transposeNaiveRowPfPKfii_param_0];
	ld.param.u64 	%rd2, [_Z17transposeNaiveRowPfPKfii_param_1];
	ld.param.u32 	%r3, [_Z17transposeNaiveRowPfPKfii_param_2];
	ld.param.u32 	%r5, [_Z17transposeNaiveRowPfPKfii_param_3];
	mov.u32 	%r6, %ntid.x;
	mov.u32 	%r7, %ctaid.x;
	mov.u32 	%r8, %tid.x;
	mad.lo.s32 	%r1, %r6, %r7, %r8;
	mov.u32 	%r9, %ntid.y;
	mov.u32 	%r10, %ctaid.y;
	mov.u32 	%r11, %tid.y;
	mad.lo.s32 	%r12, %r9, %r10, %r11;
	setp.ge.u32 	%p1, %r1, %r3;
	setp.ge.u32 	%p2, %r12, %r5;
	or.pred  	%p3, %p1, %p2;
	@%p3 bra 	$L__BB3_2;
	cvta.to.global.u64 	%rd3, %rd2;
	cvta.to.global.u64 	%rd4, %rd1;
	mad.lo.s32 	%r13, %r3, %r12, %r1;
	mul.wide.u32 	%rd5, %r13, 4;
	add.s64 	%rd6, %rd3, %rd5;
	ld.global.f32 	%f1, [%rd6];
	mad.lo.s32 	%r14, %r5, %r1, %r12;
	mul.wide.u32 	%rd7, %r14, 4;
	add.s64 	%rd8, %rd4, %rd7;
	st.global.f32 	[%rd8], %f1;
$L__BB3_2:
	ret;

}
	// .globl	_Z17transposeNaiveColPfPKfii
.visible .entry _Z17transposeNaiveColPfPKfii(
	.param .u64 .ptr .align 1 _Z17transposeNaiveColPfPKfii_param_0,
	.param .u64 .ptr .align 1 _Z17transposeNaiveColPfPKfii_param_1,
	.param .u32 _Z17transposeNaiveColPfPKfii_param_2,
	.param .u32 _Z17transposeNaiveColPfPKfii_param_3
)
{
	.reg .pred 	%p<4>;
	.reg .b32 	%r<15>;
	.reg .b32 	%f<2>;
	.reg .b64 	%rd<9>;

	ld.param.u64 	%rd1, [_Z17transposeNaiveColPfPKfii_param_0];
	ld.param.u64 	%rd2, [_Z17transposeNaiveColPfPKfii_param_1];
	ld.param.u32 	%r3, [_Z17transposeNaiveColPfPKfii_param_2];
	ld.param.u32 	%r5, [_Z17transposeNaiveColPfPKfii_param_3];
	mov.u32 	%r6, %ntid.x;
	mov.u32 	%r7, %ctaid.x;
	mov.u32 	%r8, %tid.x;
	mad.lo.s32 	%r1, %r6, %r7, %r8;
	mov.u32 	%r9, %ntid.y;
	mov.u32 	%r10, %ctaid.y;
	mov.u32 	%r11, %tid.y;
	mad.lo.s32 	%r12, %r9, %r10, %r11;
	setp.ge.u32 	%p1, %r1, %r3;
	setp.ge.u32 	%p2, %r12, %r5;
	or.pred  	%p3, %p1, %p2;
	@%p3 bra 	$L__BB4_2;
	cvta.to.global.u64 	%rd3, %rd2;
	cvta.to.global.u64 	%rd4, %rd1;
	mad.lo.s32 	%r13, %r5, %r1, %r12;
	mul.wide.u32 	%rd5, %r13, 4;
	add.s64 	%rd6, %rd3, %rd5;
	ld.global.f32 	%f1, [%rd6];
	mad.lo.s32 	%r14, %r3, %r12, %r1;
	mul.wide.u32 	%rd7, %r14, 4;
	add.s64 	%rd8, %rd4, %rd7;
	st.global.f32 	[%rd8], %f1;
$L__BB4_2:
	ret;

}
	// .globl	_Z19transposeUnroll4RowPfPKfii
.visible .entry _Z19transposeUnroll4RowPfPKfii(
	.param .u64 .ptr .align 1 _Z19transposeUnroll4RowPfPKfii_param_0,
	.param .u64 .ptr .align 1 _Z19transposeUnroll4RowPfPKfii_param_1,
	.param .u32 _Z19transposeUnroll4RowPfPKfii_param_2,
	.param .u32 _Z19transposeUnroll4RowPfPKfii_param_3
)
{
	.reg .pred 	%p<4>;
	.reg .b32 	%r<25>;
	.reg .b32 	%f<5>;
	.reg .b64 	%rd<21>;

	ld.param.u64 	%rd1, [_Z19transposeUnroll4RowPfPKfii_param_0];
	ld.param.u64 	%rd2, [_Z19transposeUnroll4RowPfPKfii_param_1];
	ld.param.u32 	%r5, [_Z19transposeUnroll4RowPfPKfii_param_2];
	ld.param.u32 	%r6, [_Z19transposeUnroll4RowPfPKfii_param_3];
	mov.u32 	%r1, %ntid.x;
	mov.u32 	%r7, %ctaid.x;
	mul.lo.s32 	%r8, %r7, %r1;
	shl.b32 	%r9, %r8, 2;
	mov.u32 	%r10, %tid.x;
	add.s32 	%r11, %r9, %r10;
	mov.u32 	%r12, %ntid.y;
	mov.u32 	%r13, %ctaid.y;
	mov.u32 	%r14, %tid.y;
	mad.lo.s32 	%r15, %r12, %r13, %r14;
	mad.lo.s32 	%r2, %r5, %r15, %r11;
	mad.lo.s32 	%r3, %r6, %r11, %r15;
	mad.lo.s32 	%r17, %r1, 3, %r11;
	setp.ge.u32 	%p1, %r17, %r5;
	setp.ge.u32 	%p2, %r15, %r6;
	or.pred  	%p3, %p1, %p2;
	@%p3 bra 	$L__BB5_2;
	cvta.to.global.u64 	%rd3, %rd2;
	cvta.to.global.u64 	%rd4, %rd1;
	mul.wide.u32 	%rd5, %r2, 4;
	add.s64 	%rd6, %rd3, %rd5;
	ld.global.f32 	%f1, [%rd6];
	mul.wide.u32 	%rd7, %r3, 4;
	add.s64 	%rd8, %rd4, %rd7;
	st.global.f32 	[%rd8], %f1;
	add.s32 	%r18, %r2, %r1;
	mul.wide.u32 	%rd9, %r18, 4;
	add.s64 	%rd10, %rd3, %rd9;
	ld.global.f32 	%f2, [%rd10];
	mul.lo.s32 	%r19, %r6, %r1;
	add.s32 	%r20, %r3, %r19;
	mul.wide.u32 	%rd11, %r20, 4;
	add.s64 	%rd12, %rd4, %rd11;
	st.global.f32 	[%rd12], %f2;
	add.s32 	%r21, %r18, %r1;
	mul.wide.u32 	%rd13, %r21, 4;
	add.s64 	%rd14, %rd3, %rd13;
	ld.global.f32 	%f3, [%rd14];
	add.s32 	%r22, %r20, %r19;
	mul.wide.u32 	%rd15, %r22, 4;
	add.s64 	%rd16, %rd4, %rd15;
	st.global.f32 	[%rd16], %f3;
	add.s32 	%r23, %r21, %r1;
	mul.wide.u32 	%rd17, %r23, 4;
	add.s64 	%rd18, %rd3, %rd17;
	ld.global.f32 	%f4, [%rd18];
	add.s32 	%r24, %r22, %r19;
	mul.wide.u32 	%rd19, %r24, 4;
	add.s64 	%rd20, %rd4, %rd19;
	st.global.f32 	[%rd20], %f4;
$L__BB5_2:
	ret;

}
	// .globl	_Z19transposeUnroll4ColPfPKfii
.visible .entry _Z19transposeUnroll4ColPfPKfii(
	.param .u64 .ptr .align 1 _Z19transposeUnroll4ColPfPKfii_param_0,
	.param .u64 .ptr .align 1 _Z19transposeUnroll4ColPfPKfii_param_1,
	.param .u32 _Z19transposeUnroll4ColPfPKfii_param_2,
	.param .u32 _Z19transposeUnroll4ColPfPKfii_param_3
)
{
	.reg .pred 	%p<4>;
	.reg .b32 	%r<25>;
	.reg .b32 	%f<5>;
	.reg .b64 	%rd<21>;

	ld.param.u64 	%rd1, [_Z19transposeUnroll4ColPfPKfii_param_0];
	ld.param.u64 	%rd2, [_Z19transposeUnroll4ColPfPKfii_param_1];
	ld.param.u32 	%r5, [_Z19transposeUnroll4ColPfPKfii_param_2];
	ld.param.u32 	%r6, [_Z19transposeUnroll4ColPfPKfii_param_3];
	mov.u32 	%r1, %ntid.x;
	mov.u32 	%r7, %ctaid.x;
	mul.lo.s32 	%r8, %r7, %r1;
	shl.b32 	%r9, %r8, 2;
	mov.u32 	%r10, %tid.x;
	add.s32 	%r11, %r9, %r10;
	mov.u32 	%r12, %ntid.y;
	mov.u32 	%r13, %ctaid.y;
	mov.u32 	%r14, %tid.y;
	mad.lo.s32 	%r15, %r12, %r13, %r14;
	mad.lo.s32 	%r2, %r5, %r15, %r11;
	mad.lo.s32 	%r3, %r6, %r11, %r15;
	mad.lo.s32 	%r17, %r1, 3, %r11;
	setp.ge.u32 	%p1, %r17, %r5;
	setp.ge.u32 	%p2, %r15, %r6;
	or.pred  	%p3, %p1, %p2;
	@%p3 bra 	$L__BB6_2;
	cvta.to.global.u64 	%rd3, %rd2;
	cvta.to.global.u64 	%rd4, %rd1;
	mul.wide.u32 	%rd5, %r3, 4;
	add.s64 	%rd6, %rd3, %rd5;
	ld.global.f32 	%f1, [%rd6];
	mul.wide.u32 	%rd7, %r2, 4;
	add.s64 	%rd8, %rd4, %rd7;
	st.global.f32 	[%rd8], %f1;
	mul.lo.s32 	%r18, %r6, %r1;
	add.s32 	%r19, %r3, %r18;
	mul.wide.u32 	%rd9, %r19, 4;
	add.s64 	%rd10, %rd3, %rd9;
	ld.global.f32 	%f2, [%rd10];
	add.s32 	%r20, %r2, %r1;
	mul.wide.u32 	%rd11, %r20, 4;
	add.s64 	%rd12, %rd4, %rd11;
	st.global.f32 	[%rd12], %f2;
	add.s32 	%r21, %r19, %r18;
	mul.wide.u32 	%rd13, %r21, 4;
	add.s64 	%rd14, %rd3, %rd13;
	ld.global.f32 	%f3, [%rd14];
	add.s32 	%r22, %r20, %r1;
	mul.wide.u32 	%rd15, %r22, 4;
	add.s64 	%rd16, %rd4, %rd15;
	st.global.f32 	[%rd16], %f3;
	add.s32 	%r23, %r21, %r18;
	mul.wide.u32 	%rd17, %r23, 4;
	add.s64 	%rd18, %rd3, %rd17;
	ld.global.f32 	%f4, [%rd18];
	add.s32 	%r24, %r22, %r1;
	mul.wide.u32 	%rd19, %r24, 4;
	add.s64 	%rd20, %rd4, %rd19;
	st.global.f32 	[%rd20], %f4;
$L__BB6_2:
	ret;

}
	// .globl	_Z13transposeSmemPfPKfii
.visible .entry _Z13transposeSmemPfPKfii(
	.param .u64 .ptr .align 1 _Z13transposeSmemPfPKfii_param_0,
	.param .u64 .ptr .align 1 _Z13transposeSmemPfPKfii_param_1,
	.param .u32 _Z13transposeSmemPfPKfii_param_2,
	.param .u32 _Z13transposeSmemPfPKfii_param_3
)
{
	.reg .pred 	%p<4>;
	.reg .b32 	%r<30>;
	.reg .b32 	%f<3>;
	.reg .b64 	%rd<9>;
	// demoted variable
	.shared .align 4 .b8 _ZZ13transposeSmemPfPKfiiE4tile[2048];
	ld.param.u64 	%rd1, [_Z13transposeSmemPfPKfii_param_0];
	ld.param.u64 	%rd2, [_Z13transposeSmemPfPKfii_param_1];
	ld.param.u32 	%r7, [_Z13transposeSmemPfPKfii_param_2];
	ld.param.u32 	%r8, [_Z13transposeSmemPfPKfii_param_3];
	mov.u32 	%r9, %ntid.x;
	mov.u32 	%r10, %ctaid.x;
	mul.lo.s32 	%r11, %r9, %r10;
	mov.u32 	%r1, %tid.x;
	add.s32 	%r12, %r11, %r1;
	mov.u32 	%r13, %ntid.y;
	mov.u32 	%r14, %ctaid.y;
	mul.lo.s32 	%r15, %r13, %r14;
	mov.u32 	%r2, %tid.y;
	add.s32 	%r16, %r15, %r2;
	mad.lo.s32 	%r3, %r7, %r16, %r12;
	mad.lo.s32 	%r17, %r9, %r2, %r1;
	div.u32 	%r4, %r17, %r13;
	mul.lo.s32 	%r18, %r4, %r13;
	sub.s32 	%r5, %r17, %r18;
	add.s32 	%r19, %r5, %r15;
	add.s32 	%r20, %r4, %r11;
	mad.lo.s32 	%r6, %r20, %r8, %r19;
	setp.ge.u32 	%p1, %r19, %r7;
	setp.ge.u32 	%p2, %r20, %r8;
	or.pred  	%p3, %p2, %p1;
	@%p3 bra 	$L__BB7_2;
	cvta.to.global.u64 	%rd3, %rd2;
	cvta.to.global.u64 	%rd4, %rd1;
	mul.wide.u32 	%rd5, %r3, 4;
	add.s64 	%rd6, %rd3, %rd5;
	ld.global.f32 	%f1, [%rd6];
	shl.b32 	%r21, %r2, 7;
	mov.u32 	%r22, _ZZ13transposeSmemPfPKfiiE4tile;
	add.s32 	%r23, %r22, %r21;
	shl.b32 	%r24, %r1, 2;
	add.s32 	%r25, %r23, %r24;
	st.shared.f32 	[%r25], %f1;
	bar.sync 	0;
	shl.b32 	%r26, %r5, 7;
	add.s32 	%r27, %r22, %r26;
	shl.b32 	%r28, %r4, 2;
	add.s32 	%r29, %r27, %r28;
	ld.shared.f32 	%f2, [%r29];
	mul.wide.u32 	%rd7, %r6, 4;
	add.s64 	%rd8, %rd4, %rd7;
	st.global.f32 	[%rd8], %f2;
$L__BB7_2:
	ret;

}
	// .globl	_Z16transposeSmemPadPfPKfii
.visible .entry _Z16transposeSmemPadPfPKfii(
	.param .u64 .ptr .align 1 _Z16transposeSmemPadPfPKfii_param_0,
	.param .u64 .ptr .align 1 _Z16transposeSmemPadPfPKfii_param_1,
	.param .u32 _Z16transposeSmemPadPfPKfii_param_2,
	.param .u32 _Z16transposeSmemPadPfPKfii_param_3
)
{
	.reg .pred 	%p<4>;
	.reg .b32 	%r<28>;
	.reg .b32 	%f<3>;
	.reg .b64 	%rd<9>;
	// demoted variable
	.shared .align 4 .b8 _ZZ16transposeSmemPadPfPKfiiE4tile[2176];
	ld.param.u64 	%rd1, [_Z16transposeSmemPadPfPKfii_param_0];
	ld.param.u64 	%rd2, [_Z16transposeSmemPadPfPKfii_param_1];
	ld.param.u32 	%r7, [_Z16transposeSmemPadPfPKfii_param_2];
	ld.param.u32 	%r8, [_Z16transposeSmemPadPfPKfii_param_3];
	mov.u32 	%r9, %ntid.x;
	mov.u32 	%r10, %ctaid.x;
	mul.lo.s32 	%r11, %r9, %r10;
	mov.u32 	%r1, %tid.x;
	add.s32 	%r12, %r11, %r1;
	mov.u32 	%r13, %ntid.y;
	mov.u32 	%r14, %ctaid.y;
	mul.lo.s32 	%r15, %r13, %r14;
	mov.u32 	%r2, %tid.y;
	add.s32 	%r16, %r15, %r2;
	mad.lo.s32 	%r3, %r7, %r16, %r12;
	mad.lo.s32 	%r17, %r9, %r2, %r1;
	div.u32 	%r4, %r17, %r13;
	mul.lo.s32 	%r18, %r4, %r13;
	sub.s32 	%r5, %r17, %r18;
	add.s32 	%r19, %r5, %r15;
	add.s32 	%r20, %r4, %r11;
	mad.lo.s32 	%r6, %r20, %r8, %r19;
	setp.ge.u32 	%p1, %r19, %r7;
	setp.ge.u32 	%p2, %r20, %r8;
	or.pred  	%p3, %p2, %p1;
	@%p3 bra 	$L__BB8_2;
	cvta.to.global.u64 	%rd3, %rd2;
	cvta.to.global.u64 	%rd4, %rd1;
	mul.wide.u32 	%rd5, %r3, 4;
	add.s64 	%rd6, %rd3, %rd5;
	ld.global.f32 	%f1, [%rd6];
	mov.u32 	%r21, _ZZ16transposeSmemPadPfPKfiiE4tile;
	mad.lo.s32 	%r22, %r2, 136, %r21;
	shl.b32 	%r23, %r1, 2;
	add.s32 	%r24, %r22, %r23;
	st.shared.f32 	[%r24], %f1;
	bar.sync 	0;
	mad.lo.s32 	%r25, %r5, 136, %r21;
	shl.b32 	%r26, %r4, 2;
	add.s32 	%r27, %r25, %r26;
	ld.shared.f32 	%f2, [%r27];
	mul.wide.u32 	%rd7, %r6, 4;
	add.s64 	%rd8, %rd4, %rd7;
	st.global.f32 	[%rd8], %f2;
$L__BB8_2:
	ret;

}
	// .globl	_Z20transposeSmemUnroll2PfPKfii
.visible .entry _Z20transposeSmemUnroll2PfPKfii(
	.param .u64 .ptr .align 1 _Z20transposeSmemUnroll2PfPKfii_param_0,
	.param .u64 .ptr .align 1 _Z20transposeSmemUnroll2PfPKfii_param_1,
	.param .u32 _Z20transposeSmemUnroll2PfPKfii_param_2,
	.param .u32 _Z20transposeSmemUnroll2PfPKfii_param_3
)
{
	.reg .pred 	%p<4>;
	.reg .b32 	%r<36>;
	.reg .b32 	%f<5>;
	.reg .b64 	%rd<13>;
	// demoted variable
	.shared .align 4 .b8 _ZZ20transposeSmemUnroll2PfPKfiiE4tile[4096];
	ld.param.u64 	%rd1, [_Z20transposeSmemUnroll2PfPKfii_param_0];
	ld.param.u64 	%rd2, [_Z20transposeSmemUnroll2PfPKfii_param_1];
	ld.param.u32 	%r9, [_Z20transposeSmemUnroll2PfPKfii_param_2];
	ld.param.u32 	%r10, [_Z20transposeSmemUnroll2PfPKfii_param_3];
	mov.u32 	%r11, %ntid.x;
	shl.b32 	%r1, %r11, 1;
	mov.u32 	%r12, %ctaid.x;
	mul.lo.s32 	%r2, %r1, %r12;
	mov.u32 	%r3, %tid.x;
	add.s32 	%r13, %r2, %r3;
	mov.u32 	%r4, %ntid.y;
	mov.u32 	%r14, %ctaid.y;
	mul.lo.s32 	%r5, %r4, %r14;
	mov.u32 	%r15, %tid.y;
	add.s32 	%r16, %r5, %r15;
	mad.lo.s32 	%r6, %r9, %r16, %r13;
	mul.lo.s32 	%r7, %r11, %r15;
	add.s32 	%r18, %r13, %r11;
	setp.ge.u32 	%p1, %r18, %r9;
	setp.ge.u32 	%p2, %r16, %r10;
	or.pred  	%p3, %p1, %p2;
	@%p3 bra 	$L__BB9_2;
	add.s32 	%r19, %r7, %r3;
	div.u32 	%r20, %r19, %r4;
	mul.lo.s32 	%r21, %r20, %r4;
	sub.s32 	%r22, %r19, %r21;
	add.s32 	%r23, %r20, %r2;
	add.s32 	%r24, %r22, %r5;
	mad.lo.s32 	%r25, %r23, %r10, %r24;
	cvta.to.global.u64 	%rd3, %rd2;
	cvta.to.global.u64 	%rd4, %rd1;
	add.s32 	%r26, %r19, %r7;
	mul.wide.u32 	%rd5, %r6, 4;
	add.s64 	%rd6, %rd3, %rd5;
	ld.global.f32 	%f1, [%rd6];
	shl.b32 	%r27, %r26, 2;
	mov.u32 	%r28, _ZZ20transposeSmemUnroll2PfPKfiiE4tile;
	add.s32 	%r29, %r28, %r27;
	st.shared.f32 	[%r29], %f1;
	add.s32 	%r30, %r6, 32;
	mul.wide.u32 	%rd7, %r30, 4;
	add.s64 	%rd8, %rd3, %rd7;
	ld.global.f32 	%f2, [%rd8];
	st.shared.f32 	[%r29+128], %f2;
	bar.sync 	0;
	mad.lo.s32 	%r31, %r22, %r1, %r20;
	shl.b32 	%r32, %r31, 2;
	add.s32 	%r33, %r28, %r32;
	ld.shared.f32 	%f3, [%r33];
	mul.wide.u32 	%rd9, %r25, 4;
	add.s64 	%rd10, %rd4, %rd9;
	st.global.f32 	[%rd10], %f3;
	ld.shared.f32 	%f4, [%r33+128];
	shl.b32 	%r34, %r10, 5;
	add.s32 	%r35, %r25, %r34;
	mul.wide.u32 	%rd11, %r35, 4;
	add.s64 	%rd12, %rd4, %rd11;
	st.global.f32 	[%rd12], %f4;
$L__BB9_2:
	ret;

}
	// .globl	_Z23transposeSmemUnroll2PadPfPKfii
.visible .entry _Z23transposeSmemUnroll2PadPfPKfii(
	.param .u64 .ptr .align 1 _Z23transposeSmemUnroll2PadPfPKfii_param_0,
	.param .u64 .ptr .align 1 _Z23transposeSmemUnroll2PadPfPKfii_param_1,
	.param .u32 _Z23transposeSmemUnroll2PadPfPKfii_param_2,
	.param .u32 _Z23transposeSmemUnroll2PadPfPKfii_param_3
)
{
	.reg .pred 	%p<4>;
	.reg .b32 	%r<36>;
	.reg .b32 	%f<5>;
	.reg .b64 	%rd<13>;
	// demoted variable
	.shared .align 4 .b8 _ZZ23transposeSmemUnroll2PadPfPKfiiE4tile[4224];
	ld.param.u64 	%rd1, [_Z23transposeSmemUnroll2PadPfPKfii_param_0];
	ld.param.u64 	%rd2, [_Z23transposeSmemUnroll2PadPfPKfii_param_1];
	ld.param.u32 	%r9, [_Z23transposeSmemUnroll2PadPfPKfii_param_2];
	ld.param.u32 	%r10, [_Z23transposeSmemUnroll2PadPfPKfii_param_3];
	mov.u32 	%r11, %ntid.x;
	shl.b32 	%r1, %r11, 1;
	mov.u32 	%r12, %ctaid.x;
	mul.lo.s32 	%r13, %r1, %r12;
	mov.u32 	%r2, %tid.x;
	add.s32 	%r14, %r13, %r2;
	mov.u32 	%r15, %ntid.y;
	mov.u32 	%r16, %ctaid.y;
	mul.lo.s32 	%r17, %r15, %r16;
	mov.u32 	%r3, %tid.y;
	add.s32 	%r18, %r17, %r3;
	mad.lo.s32 	%r4, %r9, %r18, %r14;
	mad.lo.s32 	%r20, %r11, %r3, %r2;
	div.u32 	%r5, %r20, %r15;
	mul.lo.s32 	%r21, %r5, %r15;
	sub.s32 	%r6, %r20, %r21;
	add.s32 	%r22, %r6, %r17;
	add.s32 	%r23, %r5, %r13;
	mad.lo.s32 	%r7, %r23, %r10, %r22;
	add.s32 	%r24, %r14, %r11;
	setp.ge.u32 	%p1, %r24, %r9;
	setp.ge.u32 	%p2, %r18, %r10;
	or.pred  	%p3, %p1, %p2;
	@%p3 bra 	$L__BB10_2;
	cvta.to.global.u64 	%rd3, %rd2;
	cvta.to.global.u64 	%rd4, %rd1;
	add.s32 	%r25, %r1, 2;
	mad.lo.s32 	%r26, %r25, %r3, %r2;
	mul.wide.u32 	%rd5, %r4, 4;
	add.s64 	%rd6, %rd3, %rd5;
	ld.global.f32 	%f1, [%rd6];
	shl.b32 	%r27, %r26, 2;
	mov.u32 	%r28, _ZZ23transposeSmemUnroll2PadPfPKfiiE4tile;
	add.s32 	%r29, %r28, %r27;
	st.shared.f32 	[%r29], %f1;
	add.s32 	%r30, %r4, 32;
	mul.wide.u32 	%rd7, %r30, 4;
	add.s64 	%rd8, %rd3, %rd7;
	ld.global.f32 	%f2, [%rd8];
	st.shared.f32 	[%r29+128], %f2;
	bar.sync 	0;
	mad.lo.s32 	%r31, %r6, %r25, %r5;
	shl.b32 	%r32, %r31, 2;
	add.s32 	%r33, %r28, %r32;
	ld.shared.f32 	%f3, [%r33];
	mul.wide.u32 	%rd9, %r7, 4;
	add.s64 	%rd10, %rd4, %rd9;
	st.global.f32 	[%rd10], %f3;
	ld.shared.f32 	%f4, [%r33+128];
	shl.b32 	%r34, %r10, 5;
	add.s32 	%r35, %r7, %r34;
	mul.wide.u32 	%rd11, %r35, 4;
	add.s64 	%rd12, %rd4, %rd11;
	st.global.f32 	[%rd12], %f4;
$L__BB10_2:
	ret;

}


// ===== COMPILED SASS (sm_100) =====

	.target	sm_100

	.elftype	@"ET_EXEC"


//--------------------- .note.nv.tkinfo           --------------------------
	.section	.note.nv.tkinfo,"",@"SHT_NOTE"
	.sectionflags	@"SHF_NOTE_NV_TKINFO"
	.tkinfo
        /*0018*/ 	.word	0x00000002
        /*0030*/ 	.string	""
        /*0030*/ 	.string	"ptxas"
        /*0030*/ 	.string	"Cuda compilation tools, release 13.0, V13.0.88"
        /*0030*/ 	.string	"Build cuda_13.0.r13.0/compiler.36424714_0"
        /*0030*/ 	.string	"-arch sm_100 -m 64 "



//--------------------- .note.nv.cuinfo           --------------------------
	.section	.note.nv.cuinfo,"",@"SHT_NOTE"
	.sectionflags	@"SHF_NOTE_NV_CUINFO"
        /*0018*/ 	.short	0x0002
        /*001a*/ 	.short	0x0064
        /*001c*/ 	.short	0x0082
	.zero		2


//--------------------- .nv.info                  --------------------------
	.section	.nv.info,"",@"SHT_CUDA_INFO"
	.align	4


	//----- nvinfo : EIATTR_REGCOUNT
	.align		4
        /*0000*/ 	.byte	0x04, 0x2f
        /*0002*/ 	.short	(.L_1 - .L_0)
	.align		4
.L_0:
        /*0004*/ 	.word	index@(_Z6warmupPfPKfii)
        /*0008*/ 	.word	0x0000000a


	//----- nvinfo : EIATTR_FRAME_SIZE
	.align		4
.L_1:
        /*000c*/ 	.byte	0x04, 0x11
        /*000e*/ 	.short	(.L_3 - .L_2)
	.align		4
.L_2:
        /*0010*/ 	.word	index@(_Z6warmupPfPKfii)
        /*0014*/ 	.word	0x00000000


	//----- nvinfo : EIATTR_REGCOUNT
	.align		4
.L_3:
        /*0018*/ 	.byte	0x04, 0x2f
        /*001a*/ 	.short	(.L_5 - .L_4)
	.align		4
.L_4:
        /*001c*/ 	.word	index@(_Z7copyRowPfPKfii)
        /*0020*/ 	.word	0x0000000a


	//----- nvinfo : EIATTR_FRAME_SIZE
	.align		4
.L_5:
        /*0024*/ 	.byte	0x04, 0x11
        /*0026*/ 	.short	(.L_7 - .L_6)
	.align		4
.L_6:
        /*0028*/ 	.word	index@(_Z7copyRowPfPKfii)
        /*002c*/ 	.word	0x00000000


	//----- nvinfo : EIATTR_REGCOUNT
	.align		4
.L_7:
        /*0030*/ 	.byte	0x04, 0x2f
        /*0032*/ 	.short	(.L_9 - .L_8)
	.align		4
.L_8:
        /*0034*/ 	.word	index@(_Z7copyColPfPKfii)
        /*0038*/ 	.word	0x0000000a


	//----- nvinfo : EIATTR_FRAME_SIZE
	.align		4
.L_9:
        /*003c*/ 	.byte	0x04, 0x11
        /*003e*/ 	.short	(.L_11 - .L_10)
	.align		4
.L_10:
        /*0040*/ 	.word	index@(_Z7copyColPfPKfii)
        /*0044*/ 	.word	0x00000000


	//----- nvinfo : EIATTR_REGCOUNT
	.align		4
.L_11:
        /*0048*/ 	.byte	0x04, 0x2f
        /*004a*/ 	.short	(.L_13 - .L_12)
	.align		4
.L_12:
        /*004c*/ 	.word	index@(_Z17transposeNaiveRowPfPKfii)
        /*0050*/ 	.word	0x0000000a


	//----- nvinfo : EIATTR_FRAME_SIZE
	.align		4
.L_13:
        /*0054*/ 	.byte	0x04, 0x11
        /*0056*/ 	.short	(.L_15 - .L_14)
	.align		4
.L_14:
        /*0058*/ 	.word	index@(_Z17transposeNaiveRowPfPKfii)
        /*005c*/ 	.word	0x00000000


	//----- nvinfo : EIATTR_REGCOUNT
	.align		4
.L_15:
        /*0060*/ 	.byte	0x04, 0x2f
        /*0062*/ 	.short	(.L_17 - .L_16)
	.align		4
.L_16:
        /*0064*/ 	.word	index@(_Z17transposeNaiveColPfPKfii)
        /*0068*/ 	.word	0x0000000a


	//----- nvinfo : EIATTR_FRAME_SIZE
	.align		4
.L_17:
        /*006c*/ 	.byte	0x04, 0x11
        /*006e*/ 	.short	(.L_19 - .L_18)
	.align		4
.L_18:
        /*0070*/ 	.word	index@(_Z17transposeNaiveColPfPKfii)
        /*0074*/ 	.word	0x00000000


	//----- nvinfo : EIATTR_REGCOUNT
	.align		4
.L_19:
        /*0078*/ 	.byte	0x04, 0x2f
        /*007a*/ 	.short	(.L_21 - .L_20)
	.align		4
.L_20:
        /*007c*/ 	.word	index@(_Z19transposeUnroll4RowPfPKfii)
        /*0080*/ 	.word	0x00000018


	//----- nvinfo : EIATTR_FRAME_SIZE
	.align		4
.L_21:
        /*0084*/ 	.byte	0x04, 0x11
        /*0086*/ 	.short	(.L_23 - .L_22)
	.align		4
.L_22:
        /*0088*/ 	.word	index@(_Z19transposeUnroll4RowPfPKfii)
        /*008c*/ 	.word	0x00000000


	//----- nvinfo : EIATTR_REGCOUNT
	.align		4
.L_23:
        /*0090*/ 	.byte	0x04, 0x2f
        /*0092*/ 	.short	(.L_25 - .L_24)
	.align		4
.L_24:
        /*0094*/ 	.word	index@(_Z19transposeUnroll4ColPfPKfii)
        /*0098*/ 	.word	0x00000018


	//----- nvinfo : EIATTR_FRAME_SIZE
	.align		4
.L_25:
        /*009c*/ 	.byte	0x04, 0x11
        /*009e*/ 	.short	(.L_27 - .L_26)
	.align		4
.L_26:
        /*00a0*/ 	.word	index@(_Z19transposeUnroll4ColPfPKfii)
        /*00a4*/ 	.word	0x00000000


	//----- nvinfo : EIATTR_REGCOUNT
	.align		4
.L_27:
        /*00a8*/ 	.byte	0x04, 0x2f
        /*00aa*/ 	.short	(.L_29 - .L_28)
	.align		4
.L_28:
        /*00ac*/ 	.word	index@(_Z13transposeSmemPfPKfii)
        /*00b0*/ 	.word	0x0000000e


	//----- nvinfo : EIATTR_FRAME_SIZE
	.align		4
.L_29:
        /*00b4*/ 	.byte	0x04, 0x11
        /*00b6*/ 	.short	(.L_31 - .L_30)
	.align		4
.L_30:
        /*00b8*/ 	.word	index@(_Z13transposeSmemPfPKfii)
        /*00bc*/ 	.word	0x00000000


	//----- nvinfo : EIATTR_REGCOUNT
	.align		4
.L_31:
        /*00c0*/ 	.byte	0x04, 0x2f
        /*00c2*/ 	.short	(.L_33 - .L_32)
	.align		4
.L_32:
        /*00c4*/ 	.word	index@(_Z16transposeSmemPadPfPKfii)
        /*00c8*/ 	.word	0x0000000e


	//----- nvinfo : EIATTR_FRAME_SIZE
	.align		4
.L_33:
        /*00cc*/ 	.byte	0x04, 0x11
        /*00ce*/ 	.short	(.L_35 - .L_34)
	.align		4
.L_34:
        /*00d0*/ 	.word	index@(_Z16transposeSmemPadPfPKfii)
        /*00d4*/ 	.word	0x00000000


	//----- nvinfo : EIATTR_REGCOUNT
	.align		4
.L_35:
        /*00d8*/ 	.byte	0x04, 0x2f
        /*00da*/ 	.short	(.L_37 - .L_36)
	.align		4
.L_36:
        /*00dc*/ 	.word	index@(_Z20transposeSmemUnroll2PfPKfii)
        /*00e0*/ 	.word	0x00000014


	//----- nvinfo : EIATTR_FRAME_SIZE
	.align		4
.L_37:
        /*00e4*/ 	.byte	0x04, 0x11
        /*00e6*/ 	.short	(.L_39 - .L_38)
	.align		4
.L_38:
        /*00e8*/ 	.word	index@(_Z20transposeSmemUnroll2PfPKfii)
        /*00ec*/ 	.word	0x00000000


	//----- nvinfo : EIATTR_REGCOUNT
	.align		4
.L_39:
        /*00f0*/ 	.byte	0x04, 0x2f
        /*00f2*/ 	.short	(.L_41 - .L_40)
	.align		4
.L_40:
        /*00f4*/ 	.word	index@(_Z23transposeSmemUnroll2PadPfPKfii)
        /*00f8*/ 	.word	0x00000012


	//----- nvinfo : EIATTR_FRAME_SIZE
	.align		4
.L_41:
        /*00fc*/ 	.byte	0x04, 0x11
        /*00fe*/ 	.short	(.L_43 - .L_42)
	.align		4
.L_42:
        /*0100*/ 	.word	index@(_Z23transposeSmemUnroll2PadPfPKfii)
        /*0104*/ 	.word	0x00000000


	//----- nvinfo : EIATTR_MIN_STACK_SIZE
	.align		4
.L_43:
        /*0108*/ 	.byte	0x04, 0x12
        /*010a*/ 	.short	(.L_45 - .L_44)
	.align		4
.L_44:
        /*010c*/ 	.word	index@(_Z23transposeSmemUnroll2PadPfPKfii)
        /*0110*/ 	.word	0x00000000


	//----- nvinfo : EIATTR_MIN_STACK_SIZE
	.align		4
.L_45:
        /*0114*/ 	.byte	0x04, 0x12
        /*0116*/ 	.short	(.L_47 - .L_46)
	.align		4
.L_46:
        /*0118*/ 	.word	index@(_Z20transposeSmemUnroll2PfPKfii)
        /*011c*/ 	.word	0x00000000


	//----- nvinfo : EIATTR_MIN_STACK_SIZE
	.align		4
.L_47:
        /*0120*/ 	.byte	0x04, 0x12
        /*0122*/ 	.short	(.L_49 - .L_48)
	.align		4
.L_48:
        /*0124*/ 	.word	index@(_Z16transposeSmemPadPfPKfii)
        /*0128*/ 	.word	0x00000000


	//----- nvinfo : EIATTR_MIN_STACK_SIZE
	.align		4
.L_49:
        /*012c*/ 	.byte	0x04, 0x12
        /*012e*/ 	.short	(.L_51 - .L_50)
	.align		4
.L_50:
        /*0130*/ 	.word	index@(_Z13transposeSmemPfPKfii)
        /*0134*/ 	.word	0x00000000


	//----- nvinfo : EIATTR_MIN_STACK_SIZE
	.align		4
.L_51:
        /*0138*/ 	.byte	0x04, 0x12
        /*013a*/ 	.short	(.L_53 - .L_52)
	.align		4
.L_52:
        /*013c*/ 	.word	index@(_Z19transposeUnroll4ColPfPKfii)
        /*0140*/ 	.word	0x00000000


	//----- nvinfo : EIATTR_MIN_STACK_SIZE
	.align		4
.L_53:
        /*0144*/ 	.byte	0x04, 0x12
        /*0146*/ 	.short	(.L_55 - .L_54)
	.align		4
.L_54:
        /*0148*/ 	.word	index@(_Z19transposeUnroll4RowPfPKfii)
        /*014c*/ 	.word	0x00000000


	//----- nvinfo : EIATTR_MIN_STACK_SIZE
	.align		4
.L_55:
        /*0150*/ 	.byte	0x04, 0x12
        /*0152*/ 	.short	(.L_57 - .L_56)
	.align		4
.L_56:
        /*0154*/ 	.word	index@(_Z17transposeNaiveColPfPKfii)
        /*0158*/ 	.word	0x00000000


	//----- nvinfo : EIATTR_MIN_STACK_SIZE
	.align		4
.L_57:
        /*015c*/ 	.byte	0x04, 0x12
        /*015e*/ 	.short	(.L_59 - .L_58)
	.align		4
.L_58:
        /*0160*/ 	.word	index@(_Z17transposeNaiveRowPfPKfii)
        /*0164*/ 	.word	0x00000000


	//----- nvinfo : EIATTR_MIN_STACK_SIZE
	.align		4
.L_59:
        /*0168*/ 	.byte	0x04, 0x12
        /*016a*/ 	.short	(.L_61 - .L_60)
	.align		4
.L_60:
        /*016c*/ 	.word	index@(_Z7copyColPfPKfii)
        /*0170*/ 	.word	0x00000000


	//----- nvinfo : EIATTR_MIN_STACK_SIZE
	.align		4
.L_61:
        /*0174*/ 	.byte	0x04, 0x12
        /*0176*/ 	.short	(.L_63 - .L_62)
	.align		4
.L_62:
        /*0178*/ 	.word	index@(_Z7copyRowPfPKfii)
        /*017c*/ 	.word	0x00000000


	//----- nvinfo : EIATTR_MIN_STACK_SIZE
	.align		4
.L_63:
        /*0180*/ 	.byte	0x04, 0x12
        /*0182*/ 	.short	(.L_65 - .L_64)
	.align		4
.L_64:
        /*0184*/ 	.word	index@(_Z6warmupPfPKfii)
        /*0188*/ 	.word	0x00000000
.L_65:


//--------------------- .nv.compat                --------------------------
	.section	.nv.compat,"",@"SHT_CUDA_COMPAT_INFO"
	.align	4
        /*0000*/ 	.byte	0x02, 0x09, 0x00, 0x00, 0x02, 0x02, 0x01, 0x00, 0x02, 0x05, 0x05, 0x00, 0x03, 0x07, 0x01, 0x01
        /*0010*/ 	.byte	0x02, 0x03, 0x00, 0x00, 0x02, 0x06, 0x01, 0x00, 0x04, 0x0b, 0x08, 0x00, 0x09, 0x00, 0x00, 0x00
        /*0020*/ 	.byte	0x00, 0x00, 0x00, 0x00


//--------------------- .nv.info._Z23transposeSmemUnroll2PadPfPKfii --------------------------
	.section	.nv.info._Z23transposeSmemUnroll2PadPfPKfii,"",@"SHT_CUDA_INFO"
	.sectionflags	@""
	.align	4


	//----- nvinfo : EIATTR_CUDA_API_VERSION
	.align		4
        /*0000*/ 	.byte	0x04, 0x37
        /*0002*/ 	.short	(.L_67 - .L_66)
.L_66:
        /*0004*/ 	.word	0x00000082


	//----- nvinfo : EIATTR_KPARAM_INFO
	.align		4
.L_67:
        /*0008*/ 	.byte	0x04, 0x17
        /*000a*/ 	.short	(.L_69 - .L_68)
.L_68:
        /*000c*/ 	.word	0x00000000
        /*0010*/ 	.short	0x0003
        /*0012*/ 	.short	0x0014
        /*0014*/ 	.byte	0x00, 0xf0, 0x11, 0x00


	//----- nvinfo : EIATTR_KPARAM_INFO
	.align		4
.L_69:
        /*0018*/ 	.byte	0x04, 0x17
        /*001a*/ 	.short	(.L_71 - .L_70)
.L_70:
        /*001c*/ 	.word	0x00000000
        /*0020*/ 	.short	0x0002
        /*0022*/ 	.short	0x0010
        /*0024*/ 	.byte	0x00, 0xf0, 0x11, 0x00


	//----- nvinfo : EIATTR_KPARAM_INFO
	.align		4
.L_71:
        /*0028*/ 	.byte	0x04, 0x17
        /*002a*/ 	.short	(.L_73 - .L_72)
.L_72:
        /*002c*/ 	.word	0x00000000
        /*0030*/ 	.short	0x0001
        /*0032*/ 	.short	0x0008
        /*0034*/ 	.byte	0x00, 0xf5, 0x21, 0x00


	//----- nvinfo : EIATTR_KPARAM_INFO
	.align		4
.L_73:
        /*0038*/ 	.byte	0x04, 0x17
        /*003a*/ 	.short	(.L_75 - .L_74)
.L_74:
        /*003c*/ 	.word	0x00000000
        /*0040*/ 	.short	0x0000
        /*0042*/ 	.short	0x0000
        /*0044*/ 	.byte	0x00, 0xf5, 0x21, 0x00


	//----- nvinfo : EIATTR_SPARSE_MMA_MASK
	.align		4
.L_75:
        /*0048*/ 	.byte	0x03, 0x50
        /*004a*/ 	.short	0x0000


	//----- nvinfo : EIATTR_MAXREG_COUNT
	.align		4
        /*004c*/ 	.byte	0x03, 0x1b
        /*004e*/ 	.short	0x00ff


	//----- nvinfo : EIATTR_NUM_BARRIERS
	.align		4
        /*0050*/ 	.byte	0x02, 0x4c
        /*0052*/ 	.byte	0x01
	.zero		1


	//----- nvinfo : EIATTR_MERCURY_ISA_VERSION
	.align		4
        /*0054*/ 	.byte	0x03, 0x5f
        /*0056*/ 	.short	0x0101


	//----- nvinfo : EIATTR_VRC_CTA_INIT_COUNT
	.align		4
        /*0058*/ 	.byte	0x02, 0x4a
	.zero		1
	.zero		1


	//----- nvinfo : EIATTR_EXIT_INSTR_OFFSETS
	.align		4
        /*005c*/ 	.byte	0x04, 0x1c
        /*005e*/ 	.short	(.L_77 - .L_76)


	//   ....[0]....
.L_76:
        /*0060*/ 	.word	0x00000250


	//   ....[1]....
        /*0064*/ 	.word	0x00000420


	//----- nvinfo : EIATTR_CBANK_PARAM_SIZE
	.align		4
.L_77:
        /*0068*/ 	.byte	0x03, 0x19
        /*006a*/ 	.short	0x0018


	//----- nvinfo : EIATTR_PARAM_CBANK
	.align		4
        /*006c*/ 	.byte	0x04, 0x0a
        /*006e*/ 	.short	(.L_79 - .L_78)
	.align		4
.L_78:
        /*0070*/ 	.word	index@(.nv.constant0._Z23transposeSmemUnroll2PadPfPKfii)
        /*0074*/ 	.short	0x0380
        /*0076*/ 	.short	0x0018


	//----- nvinfo : EIATTR_SW_WAR
	.align		4
.L_79:
        /*0078*/ 	.byte	0x04, 0x36
        /*007a*/ 	.short	(.L_81 - .L_80)
.L_80:
        /*007c*/ 	.word	0x00000008
.L_81:


//--------------------- .nv.info._Z20transposeSmemUnroll2PfPKfii --------------------------
	.section	.nv.info._Z20transposeSmemUnroll2PfPKfii,"",@"SHT_CUDA_INFO"
	.sectionflags	@""
	.align	4


	//----- nvinfo : EIATTR_CUDA_API_VERSION
	.align		4
        /*0000*/ 	.byte	0x04, 0x37
        /*0002*/ 	.short	(.L_83 - .L_82)
.L_82:
        /*0004*/ 	.word	0x00000082


	//----- nvinfo : EIATTR_KPARAM_INFO
	.align		4
.L_83:
        /*0008*/ 	.byte	0x04, 0x17
        /*000a*/ 	.short	(.L_85 - .L_84)
.L_84:
        /*000c*/ 	.word	0x00000000
        /*0010*/ 	.short	0x0003
        /*0012*/ 	.short	0x0014
        /*0014*/ 	.byte	0x00, 0xf0, 0x11, 0x00


	//----- nvinfo : EIATTR_KPARAM_INFO
	.align		4
.L_85:
        /*0018*/ 	.byte	0x04, 0x17
        /*001a*/ 	.short	(.L_87 - .L_86)
.L_86:
        /*001c*/ 	.word	0x00000000
        /*0020*/ 	.short	0x0002
        /*0022*/ 	.short	0x0010
        /*0024*/ 	.byte	0x00, 0xf0, 0x11, 0x00


	//----- nvinfo : EIATTR_KPARAM_INFO
	.align		4
.L_87:
        /*0028*/ 	.byte	0x04, 0x17
        /*002a*/ 	.short	(.L_89 - .L_88)
.L_88:
        /*002c*/ 	.word	0x00000000
        /*0030*/ 	.short	0x0001
        /*0032*/ 	.short	0x0008
        /*0034*/ 	.byte	0x00, 0xf5, 0x21, 0x00


	//----- nvinfo : EIATTR_KPARAM_INFO
	.align		4
.L_89:
        /*0038*/ 	.byte	0x04, 0x17
        /*003a*/ 	.short	(.L_91 - .L_90)
.L_90:
        /*003c*/ 	.word	0x00000000
        /*0040*/ 	.short	0x0000
        /*0042*/ 	.short	0x0000
        /*0044*/ 	.byte	0x00, 0xf5, 0x21, 0x00


	//----- nvinfo : EIATTR_SPARSE_MMA_MASK
	.align		4
.L_91:
        /*0048*/ 	.byte	0x03, 0x50
        /*004a*/ 	.short	0x0000


	//----- nvinfo : EIATTR_MAXREG_COUNT
	.align		4
        /*004c*/ 	.byte	0x03, 0x1b
        /*004e*/ 	.short	0x00ff


	//----- nvinfo : EIATTR_NUM_BARRIERS
	.align		4
        /*0050*/ 	.byte	0x02, 0x4c
        /*0052*/ 	.byte	0x01
	.zero		1


	//----- nvinfo : EIATTR_MERCURY_ISA_VERSION
	.align		4
        /*0054*/ 	.byte	0x03, 0x5f
        /*0056*/ 	.short	0x0101


	//----- nvinfo : EIATTR_VRC_CTA_INIT_COUNT
	.align		4
        /*0058*/ 	.byte	0x02, 0x4a
	.zero		1
	.zero		1


	//----- nvinfo : EIATTR_EXIT_INSTR_OFFSETS
	.align		4
        /*005c*/ 	.byte	0x04, 0x1c
        /*005e*/ 	.short	(.L_93 - .L_92)


	//   ....[0]....
.L_92:
        /*0060*/ 	.word	0x00000110


	//   ....[1]....
        /*0064*/ 	.word	0x00000440


	//----- nvinfo : EIATTR_CBANK_PARAM_SIZE
	.align		4
.L_93:
        /*0068*/ 	.byte	0x03, 0x19
        /*006a*/ 	.short	0x0018


	//----- nvinfo : EIATTR_PARAM_CBANK
	.align		4
        /*006c*/ 	.byte	0x04, 0x0a
        /*006e*/ 	.short	(.L_95 - .L_94)
	.align		4
.L_94:
        /*0070*/ 	.word	index@(.nv.constant0._Z20transposeSmemUnroll2PfPKfii)
        /*0074*/ 	.short	0x0380
        /*0076*/ 	.short	0x0018


	//----- nvinfo : EIATTR_SW_WAR
	.align		4
.L_95:
        /*0078*/ 	.byte	0x04, 0x36
        /*007a*/ 	.short	(.L_97 - .L_96)
.L_96:
        /*007c*/ 	.word	0x00000008
.L_97:


//--------------------- .nv.info._Z16transposeSmemPadPfPKfii --------------------------
	.section	.nv.info._Z16transposeSmemPadPfPKfii,"",@"SHT_CUDA_INFO"
	.sectionflags	@""
	.align	4


	//----- nvinfo : EIATTR_CUDA_API_VERSION
	.align		4
        /*0000*/ 	.byte	0x04, 0x37
        /*0002*/ 	.short	(.L_99 - .L_98)
.L_98:
        /*0004*/ 	.word	0x00000082


	//----- nvinfo : EIATTR_KPARAM_INFO
	.align		4
.L_99:
        /*0008*/ 	.byte	0x04, 0x17
        /*000a*/ 	.short	(.L_101 - .L_100)
.L_100:
        /*000c*/ 	.word	0x00000000
        /*0010*/ 	.short	0x0003
        /*0012*/ 	.short	0x0014
        /*0014*/ 	.byte	0x00, 0xf0, 0x11, 0x00


	//----- nvinfo : EIATTR_KPARAM_INFO
	.align		4
.L_101:
        /*0018*/ 	.byte	0x04, 0x17
        /*001a*/ 	.short	(.L_103 - .L_102)
.L_102:
        /*001c*/ 	.word	0x00000000
        /*0020*/ 	.short	0x0002
        /*0022*/ 	.short	0x0010
        /*0024*/ 	.byte	0x00, 0xf0, 0x11, 0x00


	//----- nvinfo : EIATTR_KPARAM_INFO
	.align		4
.L_103:
        /*0028*/ 	.byte	0x04, 0x17
        /*002a*/ 	.short	(.L_105 - .L_104)
.L_104:
        /*002c*/ 	.word	0x00000000
        /*0030*/ 	.short	0x0001
        /*0032*/ 	.short	0x0008
        /*0034*/ 	.byte	0x00, 0xf5, 0x21, 0x00


	//----- nvinfo : EIATTR_KPARAM_INFO
	.align		4
.L_105:
        /*0038*/ 	.byte	0x04, 0x17
        /*003a*/ 	.short	(.L_107 - .L_106)
.L_106:
        /*003c*/ 	.word	0x00000000
        /*0040*/ 	.short	0x0000
        /*0042*/ 	.short	0x0000
        /*0044*/ 	.byte	0x00, 0xf5, 0x21, 0x00


	//----- nvinfo : EIATTR_SPARSE_MMA_MASK
	.align		4
.L_107:
        /*0048*/ 	.byte	0x03, 0x50
        /*004a*/ 	.short	0x0000


	//----- nvinfo : EIATTR_MAXREG_COUNT
	.align		4
        /*004c*/ 	.byte	0x03, 0x1b
        /*004e*/ 	.short	0x00ff


	//----- nvinfo : EIATTR_NUM_BARRIERS
	.align		4
        /*0050*/ 	.byte	0x02, 0x4c
        /*0052*/ 	.byte	0x01
	.zero		1


	//----- nvinfo : EIATTR_MERCURY_ISA_VERSION
	.align		4
        /*0054*/ 	.byte	0x03, 0x5f
        /*0056*/ 	.short	0x0101


	//----- nvinfo : EIATTR_VRC_CTA_INIT_COUNT
	.align		4
        /*0058*/ 	.byte	0x02, 0x4a
	.zero		1
	.zero		1


	//----- nvinfo : EIATTR_EXIT_INSTR_OFFSETS
	.align		4
        /*005c*/ 	.byte	0x04, 0x1c
        /*005e*/ 	.short	(.L_109 - .L_108)


	//   ....[0]....
.L_108:
        /*0060*/ 	.word	0x00000250


	//   ....[1]....
        /*0064*/ 	.word	0x00000370


	//----- nvinfo : EIATTR_CBANK_PARAM_SIZE
	.align		4
.L_109:
        /*0068*/ 	.byte	0x03, 0x19
        /*006a*/ 	.short	0x0018


	//----- nvinfo : EIATTR_PARAM_CBANK
	.align		4
        /*006c*/ 	.byte	0x04, 0x0a
        /*006e*/ 	.short	(.L_111 - .L_110)
	.align		4
.L_110:
        /*0070*/ 	.word	index@(.nv.constant0._Z16transposeSmemPadPfPKfii)
        /*0074*/ 	.short	0x0380
        /*0076*/ 	.short	0x0018


	//----- nvinfo : EIATTR_SW_WAR
	.align		4
.L_111:
        /*0078*/ 	.byte	0x04, 0x36
        /*007a*/ 	.short	(.L_113 - .L_112)
.L_112:
        /*007c*/ 	.word	0x00000008
.L_113:


//--------------------- .nv.info._Z13transposeSmemPfPKfii --------------------------
	.section	.nv.info._Z13transposeSmemPfPKfii,"",@"SHT_CUDA_INFO"
	.sectionflags	@""
	.align	4


	//----- nvinfo : EIATTR_CUDA_API_VERSION
	.align		4
        /*0000*/ 	.byte	0x04, 0x37
        /*0002*/ 	.short	(.L_115 - .L_114)
.L_114:
        /*0004*/ 	.word	0x00000082


	//----- nvinfo : EIATTR_KPARAM_INFO
	.align		4
.L_115:
        /*0008*/ 	.byte	0x04, 0x17
        /*000a*/ 	.short	(.L_117 - .L_116)
.L_116:
        /*000c*/ 	.word	0x00000000
        /*0010*/ 	.short	0x0003
        /*0012*/ 	.short	0x0014
        /*0014*/ 	.byte	0x00, 0xf0, 0x11, 0x00


	//----- nvinfo : EIATTR_KPARAM_INFO
	.align		4
.L_117:
        /*0018*/ 	.byte	0x04, 0x17
        /*001a*/ 	.short	(.L_119 - .L_118)
.L_118:
        /*001c*/ 	.word	0x00000000
        /*0020*/ 	.short	0x0002
        /*0022*/ 	.short	0x0010
        /*0024*/ 	.byte	0x00, 0xf0, 0x11, 0x00


	//----- nvinfo : EIATTR_KPARAM_INFO
	.align		4
.L_119:
        /*0028*/ 	.byte	0x04, 0x17
        /*002a*/ 	.short	(.L_121 - .L_120)
.L_120:
        /*002c*/ 	.word	0x00000000
        /*0030*/ 	.short	0x0001
        /*0032*/ 	.short	0x0008
        /*0034*/ 	.byte	0x00, 0xf5, 0x21, 0x00


	//----- nvinfo : EIATTR_KPARAM_INFO
	.align		4
.L_121:
        /*0038*/ 	.byte	0x04, 0x17
        /*003a*/ 	.short	(.L_123 - .L_122)
.L_122:
        /*003c*/ 	.word	0x00000000
        /*0040*/ 	.short	0x0000
        /*0042*/ 	.short	0x0000
        /*0044*/ 	.byte	0x00, 0xf5, 0x21, 0x00


	//----- nvinfo : EIATTR_SPARSE_MMA_MASK
	.align		4
.L_123:
        /*0048*/ 	.byte	0x03, 0x50
        /*004a*/ 	.short	0x0000


	//----- nvinfo : EIATTR_MAXREG_COUNT
	.align		4
        /*004c*/ 	.byte	0x03, 0x1b
        /*004e*/ 	.short	0x00ff


	//----- nvinfo : EIATTR_NUM_BARRIERS
	.align		4
        /*0050*/ 	.byte	0x02, 0x4c
        /*0052*/ 	.byte	0x01
	.zero		1


	//----- nvinfo : EIATTR_MERCURY_ISA_VERSION
	.align		4
        /*0054*/ 	.byte	0x03, 0x5f
        /*0056*/ 	.short	0x0101


	//----- nvinfo : EIATTR_VRC_CTA_INIT_COUNT
	.align		4
        /*0058*/ 	.byte	0x02, 0x4a
	.zero		1
	.zero		1


	//----- nvinfo : EIATTR_EXIT_INSTR_OFFSETS
	.align		4
        /*005c*/ 	.byte	0x04, 0x1c
        /*005e*/ 	.short	(.L_125 - .L_124)


	//   ....[0]....
.L_124:
        /*0060*/ 	.word	0x00000250


	//   ....[1]....
        /*0064*/ 	.word	0x00000370


	//----- nvinfo : EIATTR_CBANK_PARAM_SIZE
	.align		4
.L_125:
        /*0068*/ 	.byte	0x03, 0x19
        /*006a*/ 	.short	0x0018


	//----- nvinfo : EIATTR_PARAM_CBANK
	.align		4
        /*006c*/ 	.byte	0x04, 0x0a
        /*006e*/ 	.short	(.L_127 - .L_126)
	.align		4
.L_126:
        /*0070*/ 	.word	index@(.nv.constant0._Z13transposeSmemPfPKfii)
        /*0074*/ 	.short	0x0380
        /*0076*/ 	.short	0x0018


	//----- nvinfo : EIATTR_SW_WAR
	.align		4
.L_127:
        /*0078*/ 	.byte	0x04, 0x36
        /*007a*/ 	.short	(.L_129 - .L_128)
.L_128:
        /*007c*/ 	.word	0x00000008
.L_129:


//--------------------- .nv.info._Z19transposeUnroll4ColPfPKfii --------------------------
	.section	.nv.info._Z19transposeUnroll4ColPfPKfii,"",@"SHT_CUDA_INFO"
	.sectionflags	@""
	.align	4


	//----- nvinfo : EIATTR_CUDA_API_VERSION
	.align		4
        /*0000*/ 	.byte	0x04, 0x37
        /*0002*/ 	.short	(.L_131 - .L_130)
.L_130:
        /*0004*/ 	.word	0x00000082


	//----- nvinfo : EIATTR_KPARAM_INFO
	.align		4
.L_131:
        /*0008*/ 	.byte	0x04, 0x17
        /*000a*/ 	.short	(.L_133 - .L_132)
.L_132:
        /*000c*/ 	.word	0x00000000
        /*0010*/ 	.short	0x0003
        /*0012*/ 	.short	0x0014
        /*0014*/ 	.byte	0x00, 0xf0, 0x11, 0x00


	//----- nvinfo : EIATTR_KPARAM_INFO
	.align		4
.L_133:
        /*0018*/ 	.byte	0x04, 0x17
        /*001a*/ 	.short	(.L_135 - .L_134)
.L_134:
        /*001c*/ 	.word	0x00000000
        /*0020*/ 	.short	0x0002
        /*0022*/ 	.short	0x0010
        /*0024*/ 	.byte	0x00, 0xf0, 0x11, 0x00


	//----- nvinfo : EIATTR_KPARAM_INFO
	.align		4
.L_135:
        /*0028*/ 	.byte	0x04, 0x17
        /*002a*/ 	.short	(.L_137 - .L_136)
.L_136:
        /*002c*/ 	.word	0x00000000
        /*0030*/ 	.short	0x0001
        /*0032*/ 	.short	0x0008
        /*0034*/ 	.byte	0x00, 0xf5, 0x21, 0x00


	//----- nvinfo : EIATTR_KPARAM_INFO
	.align		4
.L_137:
        /*0038*/ 	.byte	0x04, 0x17
        /*003a*/ 	.short	(.L_139 - .L_138)
.L_138:
        /*003c*/ 	.word	0x00000000
        /*0040*/ 	.short	0x0000
        /*0042*/ 	.short	0x0000
        /*0044*/ 	.byte	0x00, 0xf5, 0x21, 0x00


	//----- nvinfo : EIATTR_SPARSE_MMA_MASK
	.align		4
.L_139:
        /*0048*/ 	.byte	0x03, 0x50
        /*004a*/ 	.short	0x0000


	//----- nvinfo : EIATTR_MAXREG_COUNT
	.align		4
        /*004c*/ 	.byte	0x03, 0x1b
        /*004e*/ 	.short	0x00ff


	//----- nvinfo : EIATTR_MERCURY_ISA_VERSION
	.align		4
        /*0050*/ 	.byte	0x03, 0x5f
        /*0052*/ 	.short	0x0101


	//----- nvinfo : EIATTR_VRC_CTA_INIT_COUNT
	.align		4
        /*0054*/ 	.byte	0x02, 0x4a
	.zero		1
	.zero		1


	//----- nvinfo : EIATTR_EXIT_INSTR_OFFSETS
	.align		4
        /*0058*/ 	.byte	0x04, 0x1c
        /*005a*/ 	.short	(.L_141 - .L_140)


	//   ....[0]....
.L_140:
        /*005c*/ 	.word	0x00000100


	//   ....[1]....
        /*0060*/ 	.word	0x000002a0


	//----- nvinfo : EIATTR_CBANK_PARAM_SIZE
	.align		4
.L_141:
        /*0064*/ 	.byte	0x03, 0x19
        /*0066*/ 	.short	0x0018


	//----- nvinfo : EIATTR_PARAM_CBANK
	.align		4
        /*0068*/ 	.byte	0x04, 0x0a
        /*006a*/ 	.short	(.L_143 - .L_142)
	.align		4
.L_142:
        /*006c*/ 	.word	index@(.nv.constant0._Z19transposeUnroll4ColPfPKfii)
        /*0070*/ 	.short	0x0380
        /*0072*/ 	.short	0x0018


	//----- nvinfo : EIATTR_SW_WAR
	.align		4
.L_143:
        /*0074*/ 	.byte	0x04, 0x36
        /*0076*/ 	.short	(.L_145 - .L_144)
.L_144:
        /*0078*/ 	.word	0x00000008
.L_145:


//--------------------- .nv.info._Z19transposeUnroll4RowPfPKfii --------------------------
	.section	.nv.info._Z19transposeUnroll4RowPfPKfii,"",@"SHT_CUDA_INFO"
	.sectionflags	@""
	.align	4


	//----- nvinfo : EIATTR_CUDA_API_VERSION
	.align		4
        /*0000*/ 	.byte	0x04, 0x37
        /*0002*/ 	.short	(.L_147 - .L_146)
.L_146:
        /*0004*/ 	.word	0x00000082


	//----- nvinfo : EIATTR_KPARAM_INFO
	.align		4
.L_147:
        /*0008*/ 	.byte	0x04, 0x17
        /*000a*/ 	.short	(.L_149 - .L_148)
.L_148:
        /*000c*/ 	.word	0x00000000
        /*0010*/ 	.short	0x0003
        /*0012*/ 	.short	0x0014
        /*0014*/ 	.byte	0x00, 0xf0, 0x11, 0x00


	//----- nvinfo : EIATTR_KPARAM_INFO
	.align		4
.L_149:
        /*0018*/ 	.byte	0x04, 0x17
        /*001a*/ 	.short	(.L_151 - .L_150)
.L_150:
        /*001c*/ 	.word	0x00000000
        /*0020*/ 	.short	0x0002
        /*0022*/ 	.short	0x0010
        /*0024*/ 	.byte	0x00, 0xf0, 0x11, 0x00


	//----- nvinfo : EIATTR_KPARAM_INFO
	.align		4
.L_151:
        /*0028*/ 	.byte	0x04, 0x17
        /*002a*/ 	.short	(.L_153 - .L_152)
.L_152:
        /*002c*/ 	.word	0x00000000
        /*0030*/ 	.short	0x0001
        /*0032*/ 	.short	0x0008
        /*0034*/ 	.byte	0x00, 0xf5, 0x21, 0x00


	//----- nvinfo : EIATTR_KPARAM_INFO
	.align		4
.L_153:
        /*0038*/ 	.byte	0x04, 0x17
        /*003a*/ 	.short	(.L_155 - .L_154)
.L_154:
        /*003c*/ 	.word	0x00000000
        /*0040*/ 	.short	0x0000
        /*0042*/ 	.short	0x0000
        /*0044*/ 	.byte	0x00, 0xf5, 0x21, 0x00


	//----- nvinfo : EIATTR_SPARSE_MMA_MASK
	.align		4
.L_155:
        /*0048*/ 	.byte	0x03, 0x50
        /*004a*/ 	.short	0x0000


	//----- nvinfo : EIATTR_MAXREG_COUNT
	.align		4
        /*004c*/ 	.byte	0x03, 0x1b
        /*004e*/ 	.short	0x00ff


	//----- nvinfo : EIATTR_MERCURY_ISA_VERSION
	.align		4
        /*0050*/ 	.byte	0x03, 0x5f
        /*0052*/ 	.short	0x0101


	//----- nvinfo : EIATTR_VRC_CTA_INIT_COUNT
	.align		4
        /*0054*/ 	.byte	0x02, 0x4a
	.zero		1
	.zero		1


	//----- nvinfo : EIATTR_EXIT_INSTR_OFFSETS
	.align		4
        /*0058*/ 	.byte	0x04, 0x1c
        /*005a*/ 	.short	(.L_157 - .L_156)


	//   ....[0]....
.L_156:
        /*005c*/ 	.word	0x00000100


	//   ....[1]....
        /*0060*/ 	.word	0x000002a0


	//----- nvinfo : EIATTR_CBANK_PARAM_SIZE
	.align		4
.L_157:
        /*0064*/ 	.byte	0x03, 0x19
        /*0066*/ 	.short	0x0018


	//----- nvinfo : EIATTR_PARAM_CBANK
	.align		4
        /*0068*/ 	.byte	0x04, 0x0a
        /*006a*/ 	.short	(.L_159 - .L_158)
	.align		4
.L_158:
        /*006c*/ 	.word	index@(.nv.constant0._Z19transposeUnroll4RowPfPKfii)
        /*0070*/ 	.short	0x0380
        /*0072*/ 	.short	0x0018


	//----- nvinfo : EIATTR_SW_WAR
	.align		4
.L_159:
        /*0074*/ 	.byte	0x04, 0x36
        /*0076*/ 	.short	(.L_161 - .L_160)
.L_160:
        /*0078*/ 	.word	0x00000008
.L_161:


//--------------------- .nv.info._Z17transposeNaiveColPfPKfii --------------------------
	.section	.nv.info._Z17transposeNaiveColPfPKfii,"",@"SHT_CUDA_INFO"
	.sectionflags	@""
	.align	4


	//----- nvinfo : EIATTR_CUDA_API_VERSION
	.align		4
        /*0000*/ 	.byte	0x04, 0x37
        /*0002*/ 	.short	(.L_163 - .L_162)
.L_162:
        /*0004*/ 	.word	0x00000082


	//----- nvinfo : EIATTR_KPARAM_INFO
	.align		4
.L_163:
        /*0008*/ 	.byte	0x04, 0x17
        /*000a*/ 	.short	(.L_165 - .L_164)
.L_164:
        /*000c*/ 	.word	0x00000000
        /*0010*/ 	.short	0x0003
        /*0012*/ 	.short	0x0014
        /*0014*/ 	.byte	0x00, 0xf0, 0x11, 0x00


	//----- nvinfo : EIATTR_KPARAM_INFO
	.align		4
.L_165:
        /*0018*/ 	.byte	0x04, 0x17
        /*001a*/ 	.short	(.L_167 - .L_166)
.L_166:
        /*001c*/ 	.word	0x00000000
        /*0020*/ 	.short	0x0002
        /*0022*/ 	.short	0x0010
        /*0024*/ 	.byte	0x00, 0xf0, 0x11, 0x00


	//----- nvinfo : EIATTR_KPARAM_INFO
	.align		4
.L_167:
        /*0028*/ 	.byte	0x04, 0x17
        /*002a*/ 	.short	(.L_169 - .L_168)
.L_168:
        /*002c*/ 	.word	0x00000000
        /*0030*/ 	.short	0x0001
        /*0032*/ 	.short	0x0008
        /*0034*/ 	.byte	0x00, 0xf5, 0x21, 0x00


	//----- nvinfo : EIATTR_KPARAM_INFO
	.align		4
.L_169:
        /*0038*/ 	.byte	0x04, 0x17
        /*003a*/ 	.short	(.L_171 - .L_170)
.L_170:
        /*003c*/ 	.word	0x00000000
        /*0040*/ 	.short	0x0000
        /*0042*/ 	.short	0x0000
        /*0044*/ 	.byte	0x00, 0xf5, 0x21, 0x00


	//----- nvinfo : EIATTR_SPARSE_MMA_MASK
	.align		4
.L_171:
        /*0048*/ 	.byte	0x03, 0x50
        /*004a*/ 	.short	0x0000


	//----- nvinfo : EIATTR_MAXREG_COUNT
	.align		4
        /*004c*/ 	.byte	0x03, 0x1b
        /*004e*/ 	.short	0x00ff


	//----- nvinfo : EIATTR_MERCURY_ISA_VERSION
	.align		4
        /*0050*/ 	.byte	0x03, 0x5f
        /*0052*/ 	.short	0x0101


	//----- nvinfo : EIATTR_VRC_CTA_INIT_COUNT
	.align		4
        /*0054*/ 	.byte	0x02, 0x4a
	.zero		1
	.zero		1


	//----- nvinfo : EIATTR_EXIT_INSTR_OFFSETS
	.align		4
        /*0058*/ 	.byte	0x04, 0x1c
        /*005a*/ 	.short	(.L_173 - .L_172)


	//   ....[0]....
.L_172:
        /*005c*/ 	.word	0x000000c0


	//   ....[1]....
        /*0060*/ 	.word	0x00000160


	//----- nvinfo : EIATTR_CBANK_PARAM_SIZE
	.align		4
.L_173:
        /*0064*/ 	.byte	0x03, 0x19
        /*0066*/ 	.short	0x0018


	//----- nvinfo : EIATTR_PARAM_CBANK
	.align		4
        /*0068*/ 	.byte	0x04, 0x0a
        /*006a*/ 	.short	(.L_175 - .L_174)
	.align		4
.L_174:
        /*006c*/ 	.word	index@(.nv.constant0._Z17transposeNaiveColPfPKfii)
        /*0070*/ 	.short	0x0380
        /*0072*/ 	.short	0x0018


	//----- nvinfo : EIATTR_SW_WAR
	.align		4
.L_175:
        /*0074*/ 	.byte	0x04, 0x36
        /*0076*/ 	.short	(.L_177 - .L_176)
.L_176:
        /*0078*/ 	.word	0x00000008
.L_177:


//--------------------- .nv.info._Z17transposeNaiveRowPfPKfii --------------------------
	.section	.nv.info._Z17transposeNaiveRowPfPKfii,"",@"SHT_CUDA_INFO"
	.sectionflags	@""
	.align	4


	//----- nvinfo : EIATTR_CUDA_API_VERSION
	.align		4
        /*0000*/ 	.byte	0x04, 0x37
        /*0002*/ 	.short	(.L_179 - .L_178)
.L_178:
        /*0004*/ 	.word	0x00000082


	//----- nvinfo : EIATTR_KPARAM_INFO
	.align		4
.L_179:
        /*0008*/ 	.byte	0x04, 0x17
        /*000a*/ 	.short	(.L_181 - .L_180)
.L_180:
        /*000c*/ 	.word	0x00000000
        /*0010*/ 	.short	0x0003
        /*0012*/ 	.short	0x0014
        /*0014*/ 	.byte	0x00, 0xf0, 0x11, 0x00


	//----- nvinfo : EIATTR_KPARAM_INFO
	.align		4
.L_181:
        /*0018*/ 	.byte	0x04, 0x17
        /*001a*/ 	.short	(.L_183 - .L_182)
.L_182:
        /*001c*/ 	.word	0x00000000
        /*0020*/ 	.short	0x0002
        /*0022*/ 	.short	0x0010
        /*0024*/ 	.byte	0x00, 0xf0, 0x11, 0x00


	//----- nvinfo : EIATTR_KPARAM_INFO
	.align		4
.L_183:
        /*0028*/ 	.byte	0x04, 0x17
        /*002a*/ 	.short	(.L_185 - .L_184)
.L_184:
        /*002c*/ 	.word	0x00000000
        /*0030*/ 	.short	0x0001
        /*0032*/ 	.short	0x0008
        /*0034*/ 	.byte	0x00, 0xf5, 0x21, 0x00


	//----- nvinfo : EIATTR_KPARAM_INFO
	.align		4
.L_185:
        /*0038*/ 	.byte	0x04, 0x17
        /*003a*/ 	.short	(.L_187 - .L_186)
.L_186:
        /*003c*/ 	.word	0x00000000
        /*0040*/ 	.short	0x0000
        /*0042*/ 	.short	0x0000
        /*0044*/ 	.byte	0x00, 0xf5, 0x21, 0x00


	//----- nvinfo : EIATTR_SPARSE_MMA_MASK
	.align		4
.L_187:
        /*0048*/ 	.byte	0x03, 0x50
        /*004a*/ 	.short	0x0000


	//----- nvinfo : EIATTR_MAXREG_COUNT
	.align		4
        /*004c*/ 	.byte	0x03, 0x1b
        /*004e*/ 	.short	0x00ff


	//----- nvinfo : EIATTR_MERCURY_ISA_VERSION
	.align		4
        /*0050*/ 	.byte	0x03, 0x5f
        /*0052*/ 	.short	0x0101


	//----- nvinfo : EIATTR_VRC_CTA_INIT_COUNT
	.align		4
        /*0054*/ 	.byte	0x02, 0x4a
	.zero		1
	.zero		1


	//----- nvinfo : EIATTR_EXIT_INSTR_OFFSETS
	.align		4
        /*0058*/ 	.byte	0x04, 0x1c
        /*005a*/ 	.short	(.L_189 - .L_188)


	//   ....[0]....
.L_188:
        /*005c*/ 	.word	0x000000c0


	//   ....[1]....
        /*0060*/ 	.word	0x00000160


	//----- nvinfo : EIATTR_CBANK_PARAM_SIZE
	.align		4
.L_189:
        /*0064*/ 	.byte	0x03, 0x19
        /*0066*/ 	.short	0x0018


	//----- nvinfo : EIATTR_PARAM_CBANK
	.align		4
        /*0068*/ 	.byte	0x04, 0x0a
        /*006a*/ 	.short	(.L_191 - .L_190)
	.align		4
.L_190:
        /*006c*/ 	.word	index@(.nv.constant0._Z17transposeNaiveRowPfPKfii)
        /*0070*/ 	.short	0x0380
        /*0072*/ 	.short	0x0018


	//----- nvinfo : EIATTR_SW_WAR
	.align		4
.L_191:
        /*0074*/ 	.byte	0x04, 0x36
        /*0076*/ 	.short	(.L_193 - .L_192)
.L_192:
        /*0078*/ 	.word	0x00000008
.L_193:


//--------------------- .nv.info._Z7copyColPfPKfii --------------------------
	.section	.nv.info._Z7copyColPfPKfii,"",@"SHT_CUDA_INFO"
	.sectionflags	@""
	.align	4


	//----- nvinfo : EIATTR_CUDA_API_VERSION
	.align		4
        /*0000*/ 	.byte	0x04, 0x37
        /*0002*/ 	.short	(.L_195 - .L_194)
.L_194:
        /*0004*/ 	.word	0x00000082


	//----- nvinfo : EIATTR_KPARAM_INFO
	.align		4
.L_195:
        /*0008*/ 	.byte	0x04, 0x17
        /*000a*/ 	.short	(.L_197 - .L_196)
.L_196:
        /*000c*/ 	.word	0x00000000
        /*0010*/ 	.short	0x0003
        /*0012*/ 	.short	0x0014
        /*0014*/ 	.byte	0x00, 0xf0, 0x11, 0x00


	//----- nvinfo : EIATTR_KPARAM_INFO
	.align		4
.L_197:
        /*0018*/ 	.byte	0x04, 0x17
        /*001a*/ 	.short	(.L_199 - .L_198)
.L_198:
        /*001c*/ 	.word	0x00000000
        /*0020*/ 	.short	0x0002
        /*0022*/ 	.short	0x0010
        /*0024*/ 	.byte	0x00, 0xf0, 0x11, 0x00


	//----- nvinfo : EIATTR_KPARAM_INFO
	.align		4
.L_199:
        /*0028*/ 	.byte	0x04, 0x17
        /*002a*/ 	.short	(.L_201 - .L_200)
.L_200:
        /*002c*/ 	.word	0x00000000
        /*0030*/ 	.short	0x0001
        /*0032*/ 	.short	0x0008
        /*0034*/ 	.byte	0x00, 0xf5, 0x21, 0x00


	//----- nvinfo : EIATTR_KPARAM_INFO
	.align		4
.L_201:
        /*0038*/ 	.byte	0x04, 0x17
        /*003a*/ 	.short	(.L_203 - .L_202)
.L_202:
        /*003c*/ 	.word	0x00000000
        /*0040*/ 	.short	0x0000
        /*0042*/ 	.short	0x0000
        /*0044*/ 	.byte	0x00, 0xf5, 0x21, 0x00


	//----- nvinfo : EIATTR_SPARSE_MMA_MASK
	.align		4
.L_203:
        /*0048*/ 	.byte	0x03, 0x50
        /*004a*/ 	.short	0x0000


	//----- nvinfo : EIATTR_MAXREG_COUNT
	.align		4
        /*004c*/ 	.byte	0x03, 0x1b
        /*004e*/ 	.short	0x00ff


	//----- nvinfo : EIATTR_MERCURY_ISA_VERSION
	.align		4
        /*0050*/ 	.byte	0x03, 0x5f
        /*0052*/ 	.short	0x0101


	//----- nvinfo : EIATTR_VRC_CTA_INIT_COUNT
	.align		4
        /*0054*/ 	.byte	0x02, 0x4a
	.zero		1
	.zero		1


	//----- nvinfo : EIATTR_EXIT_INSTR_OFFSETS
	.align		4
        /*0058*/ 	.byte	0x04, 0x1c
        /*005a*/ 	.short	(.L_205 - .L_204)


	//   ....[0]....
.L_204:
        /*005c*/ 	.word	0x000000c0


	//   ....[1]....
        /*0060*/ 	.word	0x00000150


	//----- nvinfo : EIATTR_CBANK_PARAM_SIZE
	.align		4
.L_205:
        /*0064*/ 	.byte	0x03, 0x19
        /*0066*/ 	.short	0x0018


	//----- nvinfo : EIATTR_PARAM_CBANK
	.align		4
        /*0068*/ 	.byte	0x04, 0x0a
        /*006a*/ 	.short	(.L_207 - .L_206)
	.align		4
.L_206:
        /*006c*/ 	.word	index@(.nv.constant0._Z7copyColPfPKfii)
        /*0070*/ 	.short	0x0380
        /*0072*/ 	.short	0x0018


	//----- nvinfo : EIATTR_SW_WAR
	.align		4
.L_207:
        /*0074*/ 	.byte	0x04, 0x36
        /*0076*/ 	.short	(.L_209 - .L_208)
.L_208:
        /*0078*/ 	.word	0x00000008
.L_209:


//--------------------- .nv.info._Z7copyRowPfPKfii --------------------------
	.section	.nv.info._Z7copyRowPfPKfii,"",@"SHT_CUDA_INFO"
	.sectionflags	@""
	.align	4


	//----- nvinfo : EIATTR_CUDA_API_VERSION
	.align		4
        /*0000*/ 	.byte	0x04, 0x37
        /*0002*/ 	.short	(.L_211 - .L_210)
.L_210:
        /*0004*/ 	.word	0x00000082


	//----- nvinfo : EIATTR_KPARAM_INFO
	.align		4
.L_211:
        /*0008*/ 	.byte	0x04, 0x17
        /*000a*/ 	.short	(.L_213 - .L_212)
.L_212:
        /*000c*/ 	.word	0x00000000
        /*0010*/ 	.short	0x0003
        /*0012*/ 	.short	0x0014
        /*0014*/ 	.byte	0x00, 0xf0, 0x11, 0x00


	//----- nvinfo : EIATTR_KPARAM_INFO
	.align		4
.L_213:
        /*0018*/ 	.byte	0x04, 0x17
        /*001a*/ 	.short	(.L_215 - .L_214)
.L_214:
        /*001c*/ 	.word	0x00000000
        /*0020*/ 	.short	0x0002
        /*0022*/ 	.short	0x0010
        /*0024*/ 	.byte	0x00, 0xf0, 0x11, 0x00


	//----- nvinfo : EIATTR_KPARAM_INFO
	.align		4
.L_215:
        /*0028*/ 	.byte	0x04, 0x17
        /*002a*/ 	.short	(.L_217 - .L_216)
.L_216:
        /*002c*/ 	.word	0x00000000
        /*0030*/ 	.short	0x0001
        /*0032*/ 	.short	0x0008
        /*0034*/ 	.byte	0x00, 0xf5, 0x21, 0x00


	//----- nvinfo : EIATTR_KPARAM_INFO
	.align		4
.L_217:
        /*0038*/ 	.byte	0x04, 0x17
        /*003a*/ 	.short	(.L_219 - .L_218)
.L_218:
        /*003c*/ 	.word	0x00000000
        /*0040*/ 	.short	0x0000
        /*0042*/ 	.short	0x0000
        /*0044*/ 	.byte	0x00, 0xf5, 0x21, 0x00


	//----- nvinfo : EIATTR_SPARSE_MMA_MASK
	.align		4
.L_219:
        /*0048*/ 	.byte	0x03, 0x50
        /*004a*/ 	.short	0x0000


	//----- nvinfo : EIATTR_MAXREG_COUNT
	.align		4
        /*004c*/ 	.byte	0x03, 0x1b
        /*004e*/ 	.short	0x00ff


	//----- nvinfo : EIATTR_MERCURY_ISA_VERSION
	.align		4
        /*0050*/ 	.byte	0x03, 0x5f
        /*0052*/ 	.short	0x0101


	//----- nvinfo : EIATTR_VRC_CTA_INIT_COUNT
	.align		4
        /*0054*/ 	.byte	0x02, 0x4a
	.zero		1
	.zero		1


	//----- nvinfo : EIATTR_EXIT_INSTR_OFFSETS
	.align		4
        /*0058*/ 	.byte	0x04, 0x1c
        /*005a*/ 	.short	(.L_221 - .L_220)


	//   ....[0]....
.L_220:
        /*005c*/ 	.word	0x000000c0


	//   ....[1]....
        /*0060*/ 	.word	0x00000150


	//----- nvinfo : EIATTR_CBANK_PARAM_SIZE
	.align		4
.L_221:
        /*0064*/ 	.byte	0x03, 0x19
        /*0066*/ 	.short	0x0018


	//----- nvinfo : EIATTR_PARAM_CBANK
	.align		4
        /*0068*/ 	.byte	0x04, 0x0a
        /*006a*/ 	.short	(.L_223 - .L_222)
	.align		4
.L_222:
        /*006c*/ 	.word	index@(.nv.constant0._Z7copyRowPfPKfii)
        /*0070*/ 	.short	0x0380
        /*0072*/ 	.short	0x0018


	//----- nvinfo : EIATTR_SW_WAR
	.align		4
.L_223:
        /*0074*/ 	.byte	0x04, 0x36
        /*0076*/ 	.short	(.L_225 - .L_224)
.L_224:
        /*0078*/ 	.word	0x00000008
.L_225:


//--------------------- .nv.info._Z6warmupPfPKfii --------------------------
	.section	.nv.info._Z6warmupPfPKfii,"",@"SHT_CUDA_INFO"
	.sectionflags	@""
	.align	4


	//----- nvinfo : EIATTR_CUDA_API_VERSION
	.align		4
        /*0000*/ 	.byte	0x04, 0x37
        /*0002*/ 	.short	(.L_227 - .L_226)
.L_226:
        /*0004*/ 	.word	0x00000082


	//----- nvinfo : EIATTR_KPARAM_INFO
	.align		4
.L_227:
        /*0008*/ 	.byte	0x04, 0x17
        /*000a*/ 	.short	(.L_229 - .L_228)
.L_228:
        /*000c*/ 	.word	0x00000000
        /*0010*/ 	.short	0x0003
        /*0012*/ 	.short	0x0014
        /*0014*/ 	.byte	0x00, 0xf0, 0x11, 0x00


	//----- nvinfo : EIATTR_KPARAM_INFO
	.align		4
.L_229:
        /*0018*/ 	.byte	0x04, 0x17
        /*001a*/ 	.short	(.L_231 - .L_230)
.L_230:
        /*001c*/ 	.word	0x00000000
        /*0020*/ 	.short	0x0002
        /*0022*/ 	.short	0x0010
        /*0024*/ 	.byte	0x00, 0xf0, 0x11, 0x00


	//----- nvinfo : EIATTR_KPARAM_INFO
	.align		4
.L_231:
        /*0028*/ 	.byte	0x04, 0x17
        /*002a*/ 	.short	(.L_233 - .L_232)
.L_232:
        /*002c*/ 	.word	0x00000000
        /*0030*/ 	.short	0x0001
        /*0032*/ 	.short	0x0008
        /*0034*/ 	.byte	0x00, 0xf5, 0x21, 0x00


	//----- nvinfo : EIATTR_KPARAM_INFO
	.align		4
.L_233:
        /*0038*/ 	.byte	0x04, 0x17
        /*003a*/ 	.short	(.L_235 - .L_234)
.L_234:
        /*003c*/ 	.word	0x00000000
        /*0040*/ 	.short	0x0000
        /*0042*/ 	.short	0x0000
        /*0044*/ 	.byte	0x00, 0xf5, 0x21, 0x00


	//----- nvinfo : EIATTR_SPARSE_MMA_MASK
	.align		4
.L_235:
        /*0048*/ 	.byte	0x03, 0x50
        /*004a*/ 	.short	0x0000


	//----- nvinfo : EIATTR_MAXREG_COUNT
	.align		4
        /*004c*/ 	.byte	0x03, 0x1b
        /*004e*/ 	.short	0x00ff


	//----- nvinfo : EIATTR_MERCURY_ISA_VERSION
	.align		4
        /*0050*/ 	.byte	0x03, 0x5f
        /*0052*/ 	.short	0x0101


	//----- nvinfo : EIATTR_VRC_CTA_INIT_COUNT
	.align		4
        /*0054*/ 	.byte	0x02, 0x4a
	.zero		1
	.zero		1


	//----- nvinfo : EIATTR_EXIT_INSTR_OFFSETS
	.align		4
        /*0058*/ 	.byte	0x04, 0x1c
        /*005a*/ 	.short	(.L_237 - .L_236)


	//   ....[0]....
.L_236:
        /*005c*/ 	.word	0x000000c0


	//   ....[1]....
        /*0060*/ 	.word	0x00000150


	//----- nvinfo : EIATTR_CBANK_PARAM_SIZE
	.align		4
.L_237:
        /*0064*/ 	.byte	0x03, 0x19
        /*0066*/ 	.short	0x0018


	//----- nvinfo : EIATTR_PARAM_CBANK
	.align		4
        /*0068*/ 	.byte	0x04, 0x0a
        /*006a*/ 	.short	(.L_239 - .L_238)
	.align		4
.L_238:
        /*006c*/ 	.word	index@(.nv.constant0._Z6warmupPfPKfii)
        /*0070*/ 	.short	0x0380
        /*0072*/ 	.short	0x0018


	//----- nvinfo : EIATTR_SW_WAR
	.align		4
.L_239:
        /*0074*/ 	.byte	0x04, 0x36
        /*0076*/ 	.short	(.L_241 - .L_240)
.L_240:
        /*0078*/ 	.word	0x00000008
.L_241:


//--------------------- .nv.callgraph             --------------------------
	.section	.nv.callgraph,"",@"SHT_CUDA_CALLGRAPH"
	.align	4
	.sectionentsize	8
	.align		4
        /*0000*/ 	.word	0x00000000
	.align		4
        /*0004*/ 	.word	0xffffffff
	.align		4
        /*0008*/ 	.word	0x00000000
	.align		4
        /*000c*/ 	.word	0xfffffffe
	.align		4
        /*0010*/ 	.word	0x00000000
	.align		4
        /*0014*/ 	.word	0xfffffffd
	.align		4
        /*0018*/ 	.word	0x00000000
	.align		4
        /*001c*/ 	.word	0xfffffffc


//--------------------- .text._Z23transposeSmemUnroll2PadPfPKfii --------------------------
	.section	.text._Z23transposeSmemUnroll2PadPfPKfii,"ax",@progbits
	.align	128
        .global         _Z23transposeSmemUnroll2PadPfPKfii
        .type           _Z23transposeSmemUnroll2PadPfPKfii,@function
        .size           _Z23transposeSmemUnroll2PadPfPKfii,(.L_x_11 - _Z23transposeSmemUnroll2PadPfPKfii)
        .other          _Z23transposeSmemUnroll2PadPfPKfii,@"STO_CUDA_ENTRY STV_DEFAULT"
_Z23transposeSmemUnroll2PadPfPKfii:
.text._Z23transposeSmemUnroll2PadPfPKfii:
[----:B------:R-:W-:Y:S01]  /*0000*/  LDC R1, c[0x0][0x37c] ;  /* 0x0000df00ff017b82 */ /* 0x000fe20000000800 */
[----:B------:R-:W0:Y:S01]  /*0010*/  LDCU UR4, c[0x0][0x360] ;  /* 0x00006c00ff0477ac */ /* 0x000e220008000800 */
[----:B------:R-:W1:Y:S01]  /*0020*/  S2R R0, SR_TID.Y ;  /* 0x0000000000007919 */ /* 0x000e620000002200 */
[----:B------:R-:W2:Y:S01]  /*0030*/  LDCU UR5, c[0x0][0x364] ;  /* 0x00006c80ff0577ac */ /* 0x000ea20008000800 */
[----:B------:R-:W1:Y:S01]  /*0040*/  S2R R5, SR_TID.X ;  /* 0x0000000000057919 */ /* 0x000e620000002100 */
[----:B------:R-:W3:Y:S01]  /*0050*/  S2R R13, SR_CTAID.X ;  /* 0x00000000000d7919 */ /* 0x000ee20000002500 */
[----:B------:R-:W4:Y:S01]  /*0060*/  S2R R12, SR_CTAID.Y ;  /* 0x00000000000c7919 */ /* 0x000f220000002600 */
[----:B0-----:R-:W-:Y:S01]  /*0070*/  USHF.L.U32 UR6, UR4, 0x1, URZ ;  /* 0x0000000104067899 */ /* 0x001fe200080006ff */
[----:B--2---:R-:W0:Y:S01]  /*0080*/  I2F.U32.RP R4, UR5 ;  /* 0x0000000500047d06 */ /* 0x004e220008209000 */
[----:B------:R-:W-:-:S07]  /*0090*/  ISETP.NE.U32.AND P2, PT, RZ, UR5, PT ;  /* 0x00000005ff007c0c */ /* 0x000fce000bf45070 */
[----:B0-----:R-:W0:Y:S01]  /*00a0*/  MUFU.RCP R4, R4 ;  /* 0x0000000400047308 */ /* 0x001e220000001000 */
[----:B-1----:R-:W-:Y:S01]  /*00b0*/  IMAD R6, R0, UR4, R5 ;  /* 0x0000000400067c24 */ /* 0x002fe2000f8e0205 */
[----:B0-----:R-:W-:-:S06]  /*00c0*/  IADD3 R2, PT, PT, R4, 0xffffffe, RZ ;  /* 0x0ffffffe04027810 */ /* 0x001fcc0007ffe0ff */
[----:B------:R0:W1:Y:S02]  /*00d0*/  F2I.FTZ.U32.TRUNC.NTZ R3, R2 ;  /* 0x0000000200037305 */ /* 0x000064000021f000 */
[----:B0-----:R-:W-:Y:S01]  /*00e0*/  HFMA2 R2, -RZ, RZ, 0, 0 ;  /* 0x00000000ff027431 */ /* 0x001fe200000001ff */
[----:B-1----:R-:W-:-:S05]  /*00f0*/  IADD3 R7, PT, PT, RZ, -R3, RZ ;  /* 0x80000003ff077210 */ /* 0x002fca0007ffe0ff */
[----:B------:R-:W-:-:S04]  /*0100*/  IMAD R7, R7, UR5, RZ ;  /* 0x0000000507077c24 */ /* 0x000fc8000f8e02ff */
[----:B------:R-:W-:-:S04]  /*0110*/  IMAD.HI.U32 R3, R3, R7, R2 ;  /* 0x0000000703037227 */ /* 0x000fc800078e0002 */
[----:B---3--:R-:W-:Y:S02]  /*0120*/  IMAD R7, R13, UR6, R5 ;  /* 0x000000060d077c24 */ /* 0x008fe4000f8e0205 */
[----:B------:R-:W-:-:S03]  /*0130*/  IMAD.HI.U32 R10, R3, R6, RZ ;  /* 0x00000006030a7227 */ /* 0x000fc600078e00ff */
[----:B------:R-:W-:Y:S02]  /*0140*/  IADD3 R9, PT, PT, R7, UR4, RZ ;  /* 0x0000000407097c10 */ /* 0x000fe4000fffe0ff */
[----:B------:R-:W-:-:S05]  /*0150*/  IADD3 R3, PT, PT, -R10, RZ, RZ ;  /* 0x000000ff0a037210 */ /* 0x000fca0007ffe1ff */
[----:B------:R-:W-:Y:S02]  /*0160*/  IMAD R4, R3, UR5, R6 ;  /* 0x0000000503047c24 */ /* 0x000fe4000f8e0206 */
[----:B------:R-:W0:Y:S03]  /*0170*/  LDC.64 R2, c[0x0][0x390] ;  /* 0x0000e400ff027b82 */ /* 0x000e260000000a00 */
[----:B------:R-:W-:-:S13]  /*0180*/  ISETP.GE.U32.AND P0, PT, R4, UR5, PT ;  /* 0x0000000504007c0c */ /* 0x000fda000bf06070 */
[----:B------:R-:W-:Y:S02]  /*0190*/  @P0 IADD3 R4, PT, PT, R4, -UR5, RZ ;  /* 0x8000000504040c10 */ /* 0x000fe4000fffe0ff */
[----:B------:R-:W-:Y:S02]  /*01a0*/  @P0 IADD3 R10, PT, PT, R10, 0x1, RZ ;  /* 0x000000010a0a0810 */ /* 0x000fe40007ffe0ff */
[----:B------:R-:W-:Y:S01]  /*01b0*/  ISETP.GE.U32.AND P1, PT, R4, UR5, PT ;  /* 0x0000000504007c0c */ /* 0x000fe2000bf26070 */
[----:B----4-:R-:W-:-:S05]  /*01c0*/  IMAD R4, R12, UR5, R0 ;  /* 0x000000050c047c24 */ /* 0x010fca000f8e0200 */
[----:B0-----:R-:W-:-:S04]  /*01d0*/  ISETP.GE.U32.AND P0, PT, R4, R3, PT ;  /* 0x000000030400720c */ /* 0x001fc80003f06070 */
[----:B------:R-:W-:-:S03]  /*01e0*/  ISETP.GE.U32.OR P0, PT, R9, R2, P0 ;  /* 0x000000020900720c */ /* 0x000fc60000706470 */
[----:B------:R-:W-:Y:S02]  /*01f0*/  @P1 IADD3 R10, PT, PT, R10, 0x1, RZ ;  /* 0x000000010a0a1810 */ /* 0x000fe40007ffe0ff */
[----:B------:R-:W-:-:S04]  /*0200*/  @!P2 LOP3.LUT R10, RZ, UR5, RZ, 0x33, !PT ;  /* 0x00000005ff0aac12 */ /* 0x000fc8000f8e33ff */
[----:B------:R-:W-:Y:S01]  /*0210*/  IADD3 R11, PT, PT, -R10, RZ, RZ ;  /* 0x000000ff0a0b7210 */ /* 0x000fe20007ffe1ff */
[----:B------:R-:W-:-:S04]  /*0220*/  IMAD R13, R13, UR6, R10 ;  /* 0x000000060d0d7c24 */ /* 0x000fc8000f8e020a */
[----:B------:R-:W-:-:S04]  /*0230*/  IMAD R11, R11, UR5, R6 ;  /* 0x000000050b0b7c24 */ /* 0x000fc8000f8e0206 */
[----:B------:R-:W-:Y:S01]  /*0240*/  IMAD R12, R12, UR5, R11 ;  /* 0x000000050c0c7c24 */ /* 0x000fe2000f8e020b */
[----:B------:R-:W-:Y:S06]  /*0250*/  @P0 EXIT ;  /* 0x000000000000094d */ /* 0x000fec0003800000 */
[----:B------:R-:W0:Y:S01]  /*0260*/  LDC.64 R8, c[0x0][0x388] ;  /* 0x0000e200ff087b82 */ /* 0x000e220000000a00 */
[----:B------:R-:W1:Y:S01]  /*0270*/  LDCU.64 UR8, c[0x0][0x358] ;  /* 0x00006b00ff0877ac */ /* 0x000e620008000a00 */
[----:B------:R-:W-:-:S05]  /*0280*/  IMAD R7, R4, R2, R7 ;  /* 0x0000000204077224 */ /* 0x000fca00078e0207 */
[C---:B------:R-:W-:Y:S01]  /*0290*/  IADD3 R15, PT, PT, R7.reuse, 0x20, RZ ;  /* 0x00000020070f7810 */ /* 0x040fe20007ffe0ff */
[----:B0-----:R-:W-:-:S04]  /*02a0*/  IMAD.WIDE.U32 R6, R7, 0x4, R8 ;  /* 0x0000000407067825 */ /* 0x001fc800078e0008 */
[----:B------:R-:W-:Y:S02]  /*02b0*/  IMAD.WIDE.U32 R8, R15, 0x4, R8 ;  /* 0x000000040f087825 */ /* 0x000fe400078e0008 */
[----:B-1----:R-:W2:Y:S04]  /*02c0*/  LDG.E R6, desc[UR8][R6.64] ;  /* 0x0000000806067981 */ /* 0x002ea8000c1e1900 */
[----:B------:R-:W3:Y:S01]  /*02d0*/  LDG.E R8, desc[UR8][R8.64] ;  /* 0x0000000808087981 */ /* 0x000ee2000c1e1900 */
[----:B------:R-:W0:Y:S01]  /*02e0*/  S2UR UR5, SR_CgaCtaId ;  /* 0x00000000000579c3 */ /* 0x000e220000008800 */
[----:B------:R-:W-:Y:S01]  /*02f0*/  UIADD3 UR7, UPT, UPT, UR6, 0x2, URZ ;  /* 0x0000000206077890 */ /* 0x000fe2000fffe0ff */
[----:B------:R-:W-:Y:S01]  /*0300*/  IMAD R12, R13, R3, R12 ;  /* 0x000000030d0c7224 */ /* 0x000fe200078e020c */
[----:B------:R-:W-:-:S04]  /*0310*/  UMOV UR4, 0x400 ;  /* 0x0000040000047882 */ /* 0x000fc80000000000 */
[----:B------:R-:W-:Y:S01]  /*0320*/  IMAD R0, R0, UR7, R5 ;  /* 0x0000000700007c24 */ /* 0x000fe2000f8e0205 */
[----:B------:R-:W-:Y:S01]  /*0330*/  LEA R13, R3, R12, 0x5 ;  /* 0x0000000c030d7211 */ /* 0x000fe200078e28ff */
[----:B------:R-:W-:Y:S01]  /*0340*/  IMAD R10, R11, UR7, R10 ;  /* 0x000000070b0a7c24 */ /* 0x000fe2000f8e020a */
[----:B------:R-:W1:Y:S01]  /*0350*/  LDC.64 R4, c[0x0][0x380] ;  /* 0x0000e000ff047b82 */ /* 0x000e620000000a00 */
[----:B0-----:R-:W-:-:S06]  /*0360*/  ULEA UR4, UR5, UR4, 0x18 ;  /* 0x0000000405047291 */ /* 0x001fcc000f8ec0ff */
[----:B------:R-:W-:Y:S02]  /*0370*/  LEA R11, R0, UR4, 0x2 ;  /* 0x00000004000b7c11 */ /* 0x000fe4000f8e10ff */
[----:B------:R-:W-:Y:S01]  /*0380*/  LEA R10, R10, UR4, 0x2 ;  /* 0x000000040a0a7c11 */ /* 0x000fe2000f8e10ff */
[----:B-1----:R-:W-:-:S04]  /*0390*/  IMAD.WIDE.U32 R2, R12, 0x4, R4 ;  /* 0x000000040c027825 */ /* 0x002fc800078e0004 */
[----:B------:R-:W-:Y:S01]  /*03a0*/  IMAD.WIDE.U32 R4, R13, 0x4, R4 ;  /* 0x000000040d047825 */ /* 0x000fe200078e0004 */
[----:B--2---:R-:W-:Y:S04]  /*03b0*/  STS [R11], R6 ;  /* 0x000000060b007388 */ /* 0x004fe80000000800 */
[----:B---3--:R-:W-:Y:S01]  /*03c0*/  STS [R11+0x80], R8 ;  /* 0x000080080b007388 */ /* 0x008fe20000000800 */
[----:B------:R-:W-:Y:S06]  /*03d0*/  BAR.SYNC.DEFER_BLOCKING 0x0 ;  /* 0x0000000000007b1d */ /* 0x000fec0000010000 */
[----:B------:R-:W0:Y:S04]  /*03e0*/  LDS R7, [R10] ;  /* 0x000000000a077984 */ /* 0x000e280000000800 */
[----:B------:R-:W1:Y:S04]  /*03f0*/  LDS R9, [R10+0x80] ;  /* 0x000080000a097984 */ /* 0x000e680000000800 */
[----:B0-----:R-:W-:Y:S04]  /*0400*/  STG.E desc[UR8][R2.64], R7 ;  /* 0x0000000702007986 */ /* 0x001fe8000c101908 */
[----:B-1----:R-:W-:Y:S01]  /*0410*/  STG.E desc[UR8][R4.64], R9 ;  /* 0x0000000904007986 */ /* 0x002fe2000c101908 */
[----:B------:R-:W-:Y:S05]  /*0420*/  EXIT ;  /* 0x000000000000794d */ /* 0x000fea0003800000 */
.L_x_0:
[----:B------:R-:W-:-:S00]  /*0430*/  BRA `(.L_x_0) ;  /* 0xfffffffc00fc7947 */ /* 0x000fc0000383ffff */
[----:B------:R-:W-:-:S00]  /*0440*/  NOP ;  /* 0x0000000000007918 */ /* 0x000fc00000000000 */
        /* <DEDUP_REMOVED lines=11> */
.L_x_11:


//--------------------- .text._Z20transposeSmemUnroll2PfPKfii --------------------------
	.section	.text._Z20transposeSmemUnroll2PfPKfii,"ax",@progbits
	.align	128
        .global         _Z20transposeSmemUnroll2PfPKfii
        .type           _Z20transposeSmemUnroll2PfPKfii,@function
        .size           _Z20transposeSmemUnroll2PfPKfii,(.L_x_12 - _Z20transposeSmemUnroll2PfPKfii)
        .other          _Z20transposeSmemUnroll2PfPKfii,@"STO_CUDA_ENTRY STV_DEFAULT"
_Z20transposeSmemUnroll2PfPKfii:
.text._Z20transposeSmemUnroll2PfPKfii:
[----:B------:R-:W-:Y:S01]  /*0000*/  LDC R1, c[0x0][0x37c] ;  /* 0x0000df00ff017b82 */ /* 0x000fe20000000800 */
[----:B------:R-:W0:Y:S07]  /*0010*/  S2R R0, SR_TID.Y ;  /* 0x0000000000007919 */ /* 0x000e2e0000002200 */
[----:B------:R-:W1:Y:S01]  /*0020*/  S2UR UR5, SR_CTAID.Y ;  /* 0x00000000000579c3 */ /* 0x000e620000002600 */
[----:B------:R-:W2:Y:S01]  /*0030*/  LDCU UR6, c[0x0][0x360] ;  /* 0x00006c00ff0677ac */ /* 0x000ea20008000800 */
[----:B------:R-:W3:Y:S01]  /*0040*/  S2R R15, SR_TID.X ;  /* 0x00000000000f7919 */ /* 0x000ee20000002100 */
[----:B------:R-:W1:Y:S05]  /*0050*/  LDCU UR9, c[0x0][0x364] ;  /* 0x00006c80ff0977ac */ /* 0x000e6a0008000800 */
[----:B------:R-:W4:Y:S08]  /*0060*/  S2UR UR4, SR_CTAID.X ;  /* 0x00000000000479c3 */ /* 0x000f300000002500 */
[----:B------:R-:W5:Y:S01]  /*0070*/  LDC.64 R2, c[0x0][0x390] ;  /* 0x0000e400ff027b82 */ /* 0x000f620000000a00 */
[----:B--2---:R-:W-:-:S02]  /*0080*/  USHF.L.U32 UR8, UR6, 0x1, URZ ;  /* 0x0000000106087899 */ /* 0x004fc400080006ff */
[----:B-1----:R-:W-:-:S06]  /*0090*/  UIMAD UR5, UR9, UR5, URZ ;  /* 0x00000005090572a4 */ /* 0x002fcc000f8e02ff */
[C---:B0-----:R-:W-:Y:S01]  /*00a0*/  VIADD R4, R0.reuse, UR5 ;  /* 0x0000000500047c36 */ /* 0x041fe20008000000 */
[----:B----4-:R-:W-:Y:S01]  /*00b0*/  UIMAD UR4, UR8, UR4, URZ ;  /* 0x00000004080472a4 */ /* 0x010fe2000f8e02ff */
[----:B------:R-:W-:-:S05]  /*00c0*/  IMAD R0, R0, UR6, RZ ;  /* 0x0000000600007c24 */ /* 0x000fca000f8e02ff */
[----:B---3--:R-:W-:Y:S02]  /*00d0*/  IADD3 R5, PT, PT, R15, UR4, RZ ;  /* 0x000000040f057c10 */ /* 0x008fe4000fffe0ff */
[----:B-----5:R-:W-:Y:S02]  /*00e0*/  ISETP.GE.U32.AND P0, PT, R4, R3, PT ;  /* 0x000000030400720c */ /* 0x020fe40003f06070 */
[----:B------:R-:W-:-:S04]  /*00f0*/  IADD3 R7, PT, PT, R5, UR6, RZ ;  /* 0x0000000605077c10 */ /* 0x000fc8000fffe0ff */
[----:B------:R-:W-:-:S13]  /*0100*/  ISETP.GE.U32.OR P0, PT, R7, R2, P0 ;  /* 0x000000020700720c */ /* 0x000fda0000706470 */
[----:B------:R-:W-:Y:S05]  /*0110*/  @P0 EXIT ;  /* 0x000000000000094d */ /* 0x000fea0003800000 */
[----:B------:R-:W0:Y:S01]  /*0120*/  LDC.64 R6, c[0x0][0x388] ;  /* 0x0000e200ff067b82 */ /* 0x000e220000000a00 */
[----:B------:R-:W1:Y:S01]  /*0130*/  LDCU.64 UR10, c[0x0][0x358] ;  /* 0x00006b00ff0a77ac */ /* 0x000e620008000a00 */
[----:B------:R-:W-:-:S04]  /*0140*/  IMAD R5, R4, R2, R5 ;  /* 0x0000000204057224 */ /* 0x000fc800078e0205 */
[C---:B------:R-:W-:Y:S02]  /*0150*/  VIADD R9, R5.reuse, 0x20 ;  /* 0x0000002005097836 */ /* 0x040fe40000000000 */
[----:B0-----:R-:W-:-:S04]  /*0160*/  IMAD.WIDE.U32 R4, R5, 0x4, R6 ;  /* 0x0000000405047825 */ /* 0x001fc800078e0006 */
[----:B------:R-:W-:Y:S01]  /*0170*/  IMAD.WIDE.U32 R6, R9, 0x4, R6 ;  /* 0x0000000409067825 */ /* 0x000fe200078e0006 */
[----:B-1----:R0:W2:Y:S04]  /*0180*/  LDG.E R11, desc[UR10][R4.64] ;  /* 0x0000000a040b7981 */ /* 0x0020a8000c1e1900 */
[----:B------:R1:W3:Y:S01]  /*0190*/  LDG.E R13, desc[UR10][R6.64] ;  /* 0x0000000a060d7981 */ /* 0x0002e2000c1e1900 */
[----:B------:R-:W4:Y:S01]  /*01a0*/  I2F.U32.RP R2, UR9 ;  /* 0x0000000900027d06 */ /* 0x000f220008209000 */
[----:B------:R-:W5:Y:S01]  /*01b0*/  S2UR UR7, SR_CgaCtaId ;  /* 0x00000000000779c3 */ /* 0x000f620000008800 */
[----:B------:R-:W-:Y:S01]  /*01c0*/  UMOV UR6, 0x400 ;  /* 0x0000040000067882 */ /* 0x000fe20000000000 */
[----:B------:R-:W-:Y:S02]  /*01d0*/  ISETP.NE.U32.AND P2, PT, RZ, UR9, PT ;  /* 0x00000009ff007c0c */ /* 0x000fe4000bf45070 */
[----:B0-----:R-:W-:-:S04]  /*01e0*/  IADD3 R5, PT, PT, R0, R15, RZ ;  /* 0x0000000f00057210 */ /* 0x001fc80007ffe0ff */
[----:B------:R-:W-:Y:S01]  /*01f0*/  IADD3 R0, PT, PT, R0, R5, RZ ;  /* 0x0000000500007210 */ /* 0x000fe20007ffe0ff */
[----:B----4-:R-:W0:Y:S01]  /*0200*/  MUFU.RCP R2, R2 ;  /* 0x0000000200027308 */ /* 0x010e220000001000 */
[----:B-----5:R-:W-:-:S06]  /*0210*/  ULEA UR6, UR7, UR6, 0x18 ;  /* 0x0000000607067291 */ /* 0x020fcc000f8ec0ff */
[----:B------:R-:W-:Y:S02]  /*0220*/  LEA R0, R0, UR6, 0x2 ;  /* 0x0000000600007c11 */ /* 0x000fe4000f8e10ff */
[----:B0-----:R-:W-:-:S04]  /*0230*/  IADD3 R8, PT, PT, R2, 0xffffffe, RZ ;  /* 0x0ffffffe02087810 */ /* 0x001fc80007ffe0ff */
[----:B------:R0:W4:Y:S02]  /*0240*/  F2I.FTZ.U32.TRUNC.NTZ R9, R8 ;  /* 0x0000000800097305 */ /* 0x000124000021f000 */
[----:B0-----:R-:W-:Y:S02]  /*0250*/  HFMA2 R8, -RZ, RZ, 0, 0 ;  /* 0x00000000ff087431 */ /* 0x001fe400000001ff */
[----:B----4-:R-:W-:-:S04]  /*0260*/  IMAD.MOV R17, RZ, RZ, -R9 ;  /* 0x000000ffff117224 */ /* 0x010fc800078e0a09 */
[----:B------:R-:W-:-:S04]  /*0270*/  IMAD R17, R17, UR9, RZ ;  /* 0x0000000911117c24 */ /* 0x000fc8000f8e02ff */
[----:B------:R-:W-:-:S06]  /*0280*/  IMAD.HI.U32 R10, R9, R17, R8 ;  /* 0x00000011090a7227 */ /* 0x000fcc00078e0008 */
[----:B------:R-:W-:-:S04]  /*0290*/  IMAD.HI.U32 R10, R10, R5, RZ ;  /* 0x000000050a0a7227 */ /* 0x000fc800078e00ff */
[----:B------:R-:W-:-:S04]  /*02a0*/  IMAD.MOV R4, RZ, RZ, -R10 ;  /* 0x000000ffff047224 */ /* 0x000fc800078e0a0a */
[----:B------:R-:W-:-:S05]  /*02b0*/  IMAD R2, R4, UR9, R5 ;  /* 0x0000000904027c24 */ /* 0x000fca000f8e0205 */
[----:B------:R-:W-:-:S13]  /*02c0*/  ISETP.GE.U32.AND P0, PT, R2, UR9, PT ;  /* 0x0000000902007c0c */ /* 0x000fda000bf06070 */
[----:B------:R-:W-:Y:S02]  /*02d0*/  @P0 IADD3 R2, PT, PT, R2, -UR9, RZ ;  /* 0x8000000902020c10 */ /* 0x000fe4000fffe0ff */
[----:B------:R-:W-:Y:S02]  /*02e0*/  @P0 IADD3 R10, PT, PT, R10, 0x1, RZ ;  /* 0x000000010a0a0810 */ /* 0x000fe40007ffe0ff */
[----:B------:R-:W-:-:S13]  /*02f0*/  ISETP.GE.U32.AND P1, PT, R2, UR9, PT ;  /* 0x0000000902007c0c */ /* 0x000fda000bf26070 */
[----:B------:R-:W-:Y:S01]  /*0300*/  @P1 VIADD R10, R10, 0x1 ;  /* 0x000000010a0a1836 */ /* 0x000fe20000000000 */
[----:B------:R-:W-:-:S04]  /*0310*/  @!P2 LOP3.LUT R10, RZ, UR9, RZ, 0x33, !PT ;  /* 0x00000009ff0aac12 */ /* 0x000fc8000f8e33ff */
[----:B------:R-:W-:-:S05]  /*0320*/  IADD3 R2, PT, PT, -R10, RZ, RZ ;  /* 0x000000ff0a027210 */ /* 0x000fca0007ffe1ff */
[----:B-1----:R-:W-:Y:S02]  /*0330*/  IMAD R7, R2, UR9, R5 ;  /* 0x0000000902077c24 */ /* 0x002fe4000f8e0205 */
[----:B------:R-:W0:Y:S02]  /*0340*/  LDC.64 R4, c[0x0][0x380] ;  /* 0x0000e000ff047b82 */ /* 0x000e240000000a00 */
[C---:B------:R-:W-:Y:S01]  /*0350*/  IMAD R2, R7.reuse, UR8, R10 ;  /* 0x0000000807027c24 */ /* 0x040fe2000f8e020a */
[----:B------:R-:W-:Y:S01]  /*0360*/  IADD3 R7, PT, PT, R7, UR5, RZ ;  /* 0x0000000507077c10 */ /* 0x000fe2000fffe0ff */
[----:B------:R-:W-:-:S03]  /*0370*/  VIADD R10, R10, UR4 ;  /* 0x000000040a0a7c36 */ /* 0x000fc60008000000 */
[----:B------:R-:W-:Y:S01]  /*0380*/  LEA R6, R2, UR6, 0x2 ;  /* 0x0000000602067c11 */ /* 0x000fe2000f8e10ff */
[----:B------:R-:W-:-:S05]  /*0390*/  IMAD R7, R10, R3, R7 ;  /* 0x000000030a077224 */ /* 0x000fca00078e0207 */
[----:B------:R-:W-:Y:S01]  /*03a0*/  LEA R17, R3, R7, 0x5 ;  /* 0x0000000703117211 */ /* 0x000fe200078e28ff */
[----:B0-----:R-:W-:-:S04]  /*03b0*/  IMAD.WIDE.U32 R2, R7, 0x4, R4 ;  /* 0x0000000407027825 */ /* 0x001fc800078e0004 */
        /* <DEDUP_REMOVED lines=9> */
.L_x_1:
        /* <DEDUP_REMOVED lines=11> */
.L_x_12:


//--------------------- .text._Z16transposeSmemPadPfPKfii --------------------------
	.section	.text._Z16transposeSmemPadPfPKfii,"ax",@progbits
	.align	128
        .global         _Z16transposeSmemPadPfPKfii
        .type           _Z16transposeSmemPadPfPKfii,@function
        .size           _Z16transposeSmemPadPfPKfii,(.L_x_13 - _Z16transposeSmemPadPfPKfii)
        .other          _Z16transposeSmemPadPfPKfii,@"STO_CUDA_ENTRY STV_DEFAULT"
_Z16transposeSmemPadPfPKfii:
.text._Z16transposeSmemPadPfPKfii:
[----:B------:R-:W-:Y:S01]  /*0000*/  LDC R1, c[0x0][0x37c] ;  /* 0x0000df00ff017b82 */ /* 0x000fe20000000800 */
[----:B------:R-:W0:Y:S01]  /*0010*/  LDCU UR4, c[0x0][0x360] ;  /* 0x00006c00ff0477ac */ /* 0x000e220008000800 */
[----:B------:R-:W0:Y:S01]  /*0020*/  S2R R0, SR_TID.X ;  /* 0x0000000000007919 */ /* 0x000e220000002100 */
[----:B------:R-:W1:Y:S01]  /*0030*/  LDCU UR5, c[0x0][0x364] ;  /* 0x00006c80ff0577ac */ /* 0x000e620008000800 */
[----:B------:R-:W0:Y:S01]  /*0040*/  S2R R3, SR_TID.Y ;  /* 0x0000000000037919 */ /* 0x000e220000002200 */
[----:B------:R-:W2:Y:S01]  /*0050*/  LDCU.64 UR6, c[0x0][0x390] ;  /* 0x00007200ff0677ac */ /* 0x000ea20008000a00 */
[----:B-1----:R-:W1:Y:S01]  /*0060*/  I2F.U32.RP R6, UR5 ;  /* 0x0000000500067d06 */ /* 0x002e620008209000 */
[----:B------:R-:W-:-:S07]  /*0070*/  ISETP.NE.U32.AND P2, PT, RZ, UR5, PT ;  /* 0x00000005ff007c0c */ /* 0x000fce000bf45070 */
[----:B-1----:R-:W1:Y:S01]  /*0080*/  MUFU.RCP R6, R6 ;  /* 0x0000000600067308 */ /* 0x002e620000001000 */
[----:B0-----:R-:W-:Y:S01]  /*0090*/  IMAD R2, R3, UR4, R0 ;  /* 0x0000000403027c24 */ /* 0x001fe2000f8e0200 */
[----:B-1----:R-:W-:-:S06]  /*00a0*/  IADD3 R4, PT, PT, R6, 0xffffffe, RZ ;  /* 0x0ffffffe06047810 */ /* 0x002fcc0007ffe0ff */
[----:B------:R0:W1:Y:S02]  /*00b0*/  F2I.FTZ.U32.TRUNC.NTZ R5, R4 ;  /* 0x0000000400057305 */ /* 0x000064000021f000 */
[----:B0-----:R-:W-:Y:S01]  /*00c0*/  HFMA2 R4, -RZ, RZ, 0, 0 ;  /* 0x00000000ff047431 */ /* 0x001fe200000001ff */
[----:B-1----:R-:W-:-:S05]  /*00d0*/  IADD3 R7, PT, PT, RZ, -R5, RZ ;  /* 0x80000005ff077210 */ /* 0x002fca0007ffe0ff */
[----:B------:R-:W-:-:S04]  /*00e0*/  IMAD R7, R7, UR5, RZ ;  /* 0x0000000507077c24 */ /* 0x000fc8000f8e02ff */
[----:B------:R-:W-:Y:S02]  /*00f0*/  IMAD.HI.U32 R5, R5, R7, R4 ;  /* 0x0000000705057227 */ /* 0x000fe400078e0004 */
[----:B------:R-:W0:Y:S04]  /*0100*/  S2R R7, SR_CTAID.Y ;  /* 0x0000000000077919 */ /* 0x000e280000002600 */
[----:B------:R-:W-:-:S05]  /*0110*/  IMAD.HI.U32 R6, R5, R2, RZ ;  /* 0x0000000205067227 */ /* 0x000fca00078e00ff */
[----:B------:R-:W-:-:S05]  /*0120*/  IADD3 R5, PT, PT, -R6, RZ, RZ ;  /* 0x000000ff06057210 */ /* 0x000fca0007ffe1ff */
[----:B------:R-:W-:-:S05]  /*0130*/  IMAD R5, R5, UR5, R2 ;  /* 0x0000000505057c24 */ /* 0x000fca000f8e0202 */
[----:B------:R-:W-:-:S13]  /*0140*/  ISETP.GE.U32.AND P0, PT, R5, UR5, PT ;  /* 0x0000000505007c0c */ /* 0x000fda000bf06070 */
[----:B------:R-:W-:Y:S02]  /*0150*/  @P0 IADD3 R5, PT, PT, R5, -UR5, RZ ;  /* 0x8000000505050c10 */ /* 0x000fe4000fffe0ff */
[----:B------:R-:W-:Y:S02]  /*0160*/  @P0 IADD3 R6, PT, PT, R6, 0x1, RZ ;  /* 0x0000000106060810 */ /* 0x000fe40007ffe0ff */
[----:B------:R-:W-:Y:S02]  /*0170*/  ISETP.GE.U32.AND P1, PT, R5, UR5, PT ;  /* 0x0000000505007c0c */ /* 0x000fe4000bf26070 */
[----:B------:R-:W1:Y:S11]  /*0180*/  S2R R5, SR_CTAID.X ;  /* 0x0000000000057919 */ /* 0x000e760000002500 */
[----:B------:R-:W-:-:S02]  /*0190*/  @P1 IADD3 R6, PT, PT, R6, 0x1, RZ ;  /* 0x0000000106061810 */ /* 0x000fc40007ffe0ff */
[----:B------:R-:W-:-:S04]  /*01a0*/  @!P2 LOP3.LUT R6, RZ, UR5, RZ, 0x33, !PT ;  /* 0x00000005ff06ac12 */ /* 0x000fc8000f8e33ff */
[----:B------:R-:W-:-:S05]  /*01b0*/  IADD3 R9, PT, PT, -R6, RZ, RZ ;  /* 0x000000ff06097210 */ /* 0x000fca0007ffe1ff */
[----:B------:R-:W-:-:S04]  /*01c0*/  IMAD R8, R9, UR5, R2 ;  /* 0x0000000509087c24 */ /* 0x000fc8000f8e0202 */
[----:B0-----:R-:W-:-:S05]  /*01d0*/  IMAD R4, R7, UR5, R8 ;  /* 0x0000000507047c24 */ /* 0x001fca000f8e0208 */
[----:B--2---:R-:W-:Y:S01]  /*01e0*/  ISETP.GE.U32.AND P0, PT, R4, UR6, PT ;  /* 0x0000000604007c0c */ /* 0x004fe2000bf06070 */
[C---:B-1----:R-:W-:Y:S02]  /*01f0*/  IMAD R9, R5.reuse, UR4, R6 ;  /* 0x0000000405097c24 */ /* 0x042fe4000f8e0206 */
[----:B------:R-:W-:Y:S02]  /*0200*/  IMAD R2, R5, UR4, R0 ;  /* 0x0000000405027c24 */ /* 0x000fe4000f8e0200 */
[----:B------:R-:W-:Y:S01]  /*0210*/  IMAD R5, R7, UR5, R3 ;  /* 0x0000000507057c24 */ /* 0x000fe2000f8e0203 */
[C---:B------:R-:W-:Y:S01]  /*0220*/  ISETP.GE.U32.OR P0, PT, R9.reuse, UR7, P0 ;  /* 0x0000000709007c0c */ /* 0x040fe20008706470 */
[----:B------:R-:W-:Y:S02]  /*0230*/  IMAD R9, R9, UR7, R4 ;  /* 0x0000000709097c24 */ /* 0x000fe4000f8e0204 */
[----:B------:R-:W-:-:S10]  /*0240*/  IMAD R7, R5, UR6, R2 ;  /* 0x0000000605077c24 */ /* 0x000fd4000f8e0202 */
[----:B------:R-:W-:Y:S05]  /*0250*/  @P0 EXIT ;  /* 0x000000000000094d */ /* 0x000fea0003800000 */
[----:B------:R-:W0:Y:S01]  /*0260*/  LDC.64 R4, c[0x0][0x388] ;  /* 0x0000e200ff047b82 */ /* 0x000e220000000a00 */
[----:B------:R-:W1:Y:S01]  /*0270*/  LDCU.64 UR4, c[0x0][0x358] ;  /* 0x00006b00ff0477ac */ /* 0x000e620008000a00 */
[----:B0-----:R-:W-:-:S06]  /*0280*/  IMAD.WIDE.U32 R4, R7, 0x4, R4 ;  /* 0x0000000407047825 */ /* 0x001fcc00078e0004 */
[----:B-1----:R-:W2:Y:S01]  /*0290*/  LDG.E R4, desc[UR4][R4.64] ;  /* 0x0000000404047981 */ /* 0x002ea2000c1e1900 */
[----:B------:R-:W-:Y:S01]  /*02a0*/  MOV R2, 0x400 ;  /* 0x0000040000027802 */ /* 0x000fe20000000f00 */
[----:B------:R-:W0:Y:S03]  /*02b0*/  S2R R7, SR_CgaCtaId ;  /* 0x0000000000077919 */ /* 0x000e260000008800 */
[----:B0-----:R-:W-:-:S05]  /*02c0*/  LEA R2, R7, R2, 0x18 ;  /* 0x0000000207027211 */ /* 0x001fca00078ec0ff */
[--C-:B------:R-:W-:Y:S02]  /*02d0*/  IMAD R3, R3, 0x88, R2.reuse ;  /* 0x0000008803037824 */ /* 0x100fe400078e0202 */
[----:B------:R-:W-:-:S03]  /*02e0*/  IMAD R11, R8, 0x88, R2 ;  /* 0x00000088080b7824 */ /* 0x000fc600078e0202 */
[----:B------:R-:W-:Y:S02]  /*02f0*/  LEA R7, R0, R3, 0x2 ;  /* 0x0000000300077211 */ /* 0x000fe400078e10ff */
[----:B------:R-:W-:Y:S01]  /*0300*/  LEA R11, R6, R11, 0x2 ;  /* 0x0000000b060b7211 */ /* 0x000fe200078e10ff */
[----:B------:R-:W0:Y:S02]  /*0310*/  LDC.64 R2, c[0x0][0x380] ;  /* 0x0000e000ff027b82 */ /* 0x000e240000000a00 */
[----:B0-----:R-:W-:Y:S01]  /*0320*/  IMAD.WIDE.U32 R2, R9, 0x4, R2 ;  /* 0x0000000409027825 */ /* 0x001fe200078e0002 */
[----:B--2---:R-:W-:Y:S05]  /*0330*/  STS [R7], R4 ;  /* 0x0000000407007388 */ /* 0x004fea0000000800 */
[----:B------:R-:W-:Y:S06]  /*0340*/  BAR.SYNC.DEFER_BLOCKING 0x0 ;  /* 0x0000000000007b1d */ /* 0x000fec0000010000 */
[----:B------:R-:W0:Y:S04]  /*0350*/  LDS R11, [R11] ;  /* 0x000000000b0b7984 */ /* 0x000e280000000800 */
[----:B0-----:R-:W-:Y:S01]  /*0360*/  STG.E desc[UR4][R2.64], R11 ;  /* 0x0000000b02007986 */ /* 0x001fe2000c101904 */
[----:B------:R-:W-:Y:S05]  /*0370*/  EXIT ;  /* 0x000000000000794d */ /* 0x000fea0003800000 */
.L_x_2:
        /* <DEDUP_REMOVED lines=16> */
.L_x_13:


//--------------------- .text._Z13transposeSmemPfPKfii --------------------------
	.section	.text._Z13transposeSmemPfPKfii,"ax",@progbits
	.align	128
        .global         _Z13transposeSmemPfPKfii
        .type           _Z13transposeSmemPfPKfii,@function
        .size           _Z13transposeSmemPfPKfii,(.L_x_14 - _Z13transposeSmemPfPKfii)
        .other          _Z13transposeSmemPfPKfii,@"STO_CUDA_ENTRY STV_DEFAULT"
_Z13transposeSmemPfPKfii:
.text._Z13transposeSmemPfPKfii:
[----:B------:R-:W-:Y:S01]  /*0000*/  LDC R1, c[0x0][0x37c] ;  /* 0x0000df00ff017b82 */ /* 0x000fe20000000800 */
[----:B------:R-:W0:Y:S01]  /*0010*/  LDCU UR4, c[0x0][0x360] ;  /* 0x00006c00ff0477ac */ /* 0x000e220008000800 */
[----:B------:R-:W0:Y:S01]  /*0020*/  S2R R0, SR_TID.X ;  /* 0x0000000000007919 */ /* 0x000e220000002100 */
[----:B------:R-:W-:Y:S01]  /*0030*/  HFMA2 R2, -RZ, RZ, 0, 0 ;  /* 0x00000000ff027431 */ /* 0x000fe200000001ff */
[----:B------:R-:W1:Y:S01]  /*0040*/  LDCU UR5, c[0x0][0x364] ;  /* 0x00006c80ff0577ac */ /* 0x000e620008000800 */
[----:B------:R-:W0:Y:S01]  /*0050*/  S2R R10, SR_TID.Y ;  /* 0x00000000000a7919 */ /* 0x000e220000002200 */
[----:B------:R-:W2:Y:S01]  /*0060*/  LDCU.64 UR6, c[0x0][0x390] ;  /* 0x00007200ff0677ac */ /* 0x000ea20008000a00 */
[----:B------:R-:W3:Y:S01]  /*0070*/  S2R R9, SR_CTAID.Y ;  /* 0x0000000000097919 */ /* 0x000ee20000002600 */
[----:B-1----:R-:W1:Y:S01]  /*0080*/  I2F.U32.RP R4, UR5 ;  /* 0x0000000500047d06 */ /* 0x002e620008209000 */
[----:B------:R-:W-:-:S07]  /*0090*/  ISETP.NE.U32.AND P2, PT, RZ, UR5, PT ;  /* 0x00000005ff007c0c */ /* 0x000fce000bf45070 */
[----:B-1----:R-:W1:Y:S02]  /*00a0*/  MUFU.RCP R4, R4 ;  /* 0x0000000400047308 */ /* 0x002e640000001000 */
[----:B-1----:R-:W-:-:S06]  /*00b0*/  IADD3 R3, PT, PT, R4, 0xffffffe, RZ ;  /* 0x0ffffffe04037810 */ /* 0x002fcc0007ffe0ff */
[----:B------:R-:W1:Y:S02]  /*00c0*/  F2I.FTZ.U32.TRUNC.NTZ R3, R3 ;  /* 0x0000000300037305 */ /* 0x000e64000021f000 */
[----:B-1----:R-:W-:-:S05]  /*00d0*/  IADD3 R5, PT, PT, RZ, -R3, RZ ;  /* 0x80000003ff057210 */ /* 0x002fca0007ffe0ff */
[----:B------:R-:W-:-:S04]  /*00e0*/  IMAD R5, R5, UR5, RZ ;  /* 0x0000000505057c24 */ /* 0x000fc8000f8e02ff */
[----:B------:R-:W-:Y:S02]  /*00f0*/  IMAD.HI.U32 R5, R3, R5, R2 ;  /* 0x0000000503057227 */ /* 0x000fe400078e0002 */
[----:B------:R-:W1:Y:S02]  /*0100*/  S2R R3, SR_CTAID.X ;  /* 0x0000000000037919 */ /* 0x000e640000002500 */
[----:B0-----:R-:W-:-:S04]  /*0110*/  IMAD R2, R10, UR4, R0 ;  /* 0x000000040a027c24 */ /* 0x001fc8000f8e0200 */
[----:B------:R-:W-:-:S05]  /*0120*/  IMAD.HI.U32 R4, R5, R2, RZ ;  /* 0x0000000205047227 */ /* 0x000fca00078e00ff */
[----:B------:R-:W-:-:S05]  /*0130*/  IADD3 R5, PT, PT, -R4, RZ, RZ ;  /* 0x000000ff04057210 */ /* 0x000fca0007ffe1ff */
[----:B------:R-:W-:-:S05]  /*0140*/  IMAD R5, R5, UR5, R2 ;  /* 0x0000000505057c24 */ /* 0x000fca000f8e0202 */
[----:B------:R-:W-:-:S13]  /*0150*/  ISETP.GE.U32.AND P0, PT, R5, UR5, PT ;  /* 0x0000000505007c0c */ /* 0x000fda000bf06070 */
[----:B------:R-:W-:Y:S01]  /*0160*/  @P0 VIADD R5, R5, -UR5 ;  /* 0x8000000505050c36 */ /* 0x000fe20008000000 */
[----:B------:R-:W-:-:S04]  /*0170*/  @P0 IADD3 R4, PT, PT, R4, 0x1, RZ ;  /* 0x0000000104040810 */ /* 0x000fc80007ffe0ff */
[----:B------:R-:W-:-:S13]  /*0180*/  ISETP.GE.U32.AND P1, PT, R5, UR5, PT ;  /* 0x0000000505007c0c */ /* 0x000fda000bf26070 */
[----:B------:R-:W-:Y:S02]  /*0190*/  @P1 IADD3 R4, PT, PT, R4, 0x1, RZ ;  /* 0x0000000104041810 */ /* 0x000fe40007ffe0ff */
[----:B------:R-:W-:-:S05]  /*01a0*/  @!P2 LOP3.LUT R4, RZ, UR5, RZ, 0x33, !PT ;  /* 0x00000005ff04ac12 */ /* 0x000fca000f8e33ff */
[--C-:B------:R-:W-:Y:S02]  /*01b0*/  IMAD.MOV R5, RZ, RZ, -R4.reuse ;  /* 0x000000ffff057224 */ /* 0x100fe400078e0a04 */
[----:B-1----:R-:W-:Y:S02]  /*01c0*/  IMAD R8, R3, UR4, R4 ;  /* 0x0000000403087c24 */ /* 0x002fe4000f8e0204 */
[----:B------:R-:W-:Y:S02]  /*01d0*/  IMAD R6, R5, UR5, R2 ;  /* 0x0000000505067c24 */ /* 0x000fe4000f8e0202 */
[----:B------:R-:W-:Y:S02]  /*01e0*/  IMAD R2, R3, UR4, R0 ;  /* 0x0000000403027c24 */ /* 0x000fe4000f8e0200 */
[C---:B---3--:R-:W-:Y:S02]  /*01f0*/  IMAD R7, R9.reuse, UR5, R6 ;  /* 0x0000000509077c24 */ /* 0x048fe4000f8e0206 */
[----:B------:R-:W-:-:S03]  /*0200*/  IMAD R3, R9, UR5, R10 ;  /* 0x0000000509037c24 */ /* 0x000fc6000f8e020a */
[----:B--2---:R-:W-:Y:S01]  /*0210*/  ISETP.GE.U32.AND P0, PT, R7, UR6, PT ;  /* 0x0000000607007c0c */ /* 0x004fe2000bf06070 */
[----:B------:R-:W-:Y:S02]  /*0220*/  IMAD R5, R3, UR6, R2 ;  /* 0x0000000603057c24 */ /* 0x000fe4000f8e0202 */
[C---:B------:R-:W-:Y:S01]  /*0230*/  IMAD R7, R8.reuse, UR7, R7 ;  /* 0x0000000708077c24 */ /* 0x040fe2000f8e0207 */
[----:B------:R-:W-:-:S13]  /*0240*/  ISETP.GE.U32.OR P0, PT, R8, UR7, P0 ;  /* 0x0000000708007c0c */ /* 0x000fda0008706470 */
[----:B------:R-:W-:Y:S05]  /*0250*/  @P0 EXIT ;  /* 0x000000000000094d */ /* 0x000fea0003800000 */
[----:B------:R-:W0:Y:S01]  /*0260*/  LDC.64 R2, c[0x0][0x388] ;  /* 0x0000e200ff027b82 */ /* 0x000e220000000a00 */
[----:B------:R-:W1:Y:S01]  /*0270*/  LDCU.64 UR6, c[0x0][0x358] ;  /* 0x00006b00ff0677ac */ /* 0x000e620008000a00 */
[----:B0-----:R-:W-:-:S05]  /*0280*/  IMAD.WIDE.U32 R2, R5, 0x4, R2 ;  /* 0x0000000405027825 */ /* 0x001fca00078e0002 */
[----:B-1----:R0:W2:Y:S01]  /*0290*/  LDG.E R5, desc[UR6][R2.64] ;  /* 0x0000000602057981 */ /* 0x0020a2000c1e1900 */
[----:B------:R-:W1:Y:S01]  /*02a0*/  S2UR UR5, SR_CgaCtaId ;  /* 0x00000000000579c3 */ /* 0x000e620000008800 */
[----:B------:R-:W-:-:S07]  /*02b0*/  UMOV UR4, 0x400 ;  /* 0x0000040000047882 */ /* 0x000fce0000000000 */
[----:B0-----:R-:W0:Y:S01]  /*02c0*/  LDC.64 R2, c[0x0][0x380] ;  /* 0x0000e000ff027b82 */ /* 0x001e220000000a00 */
[----:B-1----:R-:W-:-:S06]  /*02d0*/  ULEA UR4, UR5, UR4, 0x18 ;  /* 0x0000000405047291 */ /* 0x002fcc000f8ec0ff */
[----:B------:R-:W-:Y:S02]  /*02e0*/  LEA R9, R10, UR4, 0x7 ;  /* 0x000000040a097c11 */ /* 0x000fe4000f8e38ff */
[----:B------:R-:W-:Y:S01]  /*02f0*/  LEA R11, R6, UR4, 0x7 ;  /* 0x00000004060b7c11 */ /* 0x000fe2000f8e38ff */
[----:B0-----:R-:W-:Y:S01]  /*0300*/  IMAD.WIDE.U32 R2, R7, 0x4, R2 ;  /* 0x0000000407027825 */ /* 0x001fe200078e0002 */
[----:B------:R-:W-:Y:S02]  /*0310*/  LEA R0, R0, R9, 0x2 ;  /* 0x0000000900007211 */ /* 0x000fe400078e10ff */
[----:B------:R-:W-:-:S03]  /*0320*/  LEA R11, R4, R11, 0x2 ;  /* 0x0000000b040b7211 */ /* 0x000fc600078e10ff */
[----:B--2---:R-:W-:Y:S01]  /*0330*/  STS [R0], R5 ;  /* 0x0000000500007388 */ /* 0x004fe20000000800 */
[----:B------:R-:W-:Y:S06]  /*0340*/  BAR.SYNC.DEFER_BLOCKING 0x0 ;  /* 0x0000000000007b1d */ /* 0x000fec0000010000 */
[----:B------:R-:W0:Y:S04]  /*0350*/  LDS R11, [R11] ;  /* 0x000000000b0b7984 */ /* 0x000e280000000800 */
[----:B0-----:R-:W-:Y:S01]  /*0360*/  STG.E desc[UR6][R2.64], R11 ;  /* 0x0000000b02007986 */ /* 0x001fe2000c101906 */
[----:B------:R-:W-:Y:S05]  /*0370*/  EXIT ;  /* 0x000000000000794d */ /* 0x000fea0003800000 */
.L_x_3:
        /* <DEDUP_REMOVED lines=16> */
.L_x_14:


//--------------------- .text._Z19transposeUnroll4ColPfPKfii --------------------------
	.section	.text._Z19transposeUnroll4ColPfPKfii,"ax",@progbits
	.align	128
        .global         _Z19transposeUnroll4ColPfPKfii
        .type           _Z19transposeUnroll4ColPfPKfii,@function
        .size           _Z19transposeUnroll4ColPfPKfii,(.L_x_15 - _Z19transposeUnroll4ColPfPKfii)
        .other          _Z19transposeUnroll4ColPfPKfii,@"STO_CUDA_ENTRY STV_DEFAULT"
_Z19transposeUnroll4ColPfPKfii:
.text._Z19transposeUnroll4ColPfPKfii:
[----:B------:R-:W-:Y:S01]  /*0000*/  LDC R1, c[0x0][0x37c] ;  /* 0x0000df00ff017b82 */ /* 0x000fe20000000800 */
[----:B------:R-:W0:Y:S07]  /*0010*/  S2R R3, SR_TID.X ;  /* 0x0000000000037919 */ /* 0x000e2e0000002100 */
[----:B------:R-:W1:Y:S01]  /*0020*/  S2UR UR4, SR_CTAID.X ;  /* 0x00000000000479c3 */ /* 0x000e620000002500 */
[----:B------:R-:W2:Y:S01]  /*0030*/  LDCU.64 UR6, c[0x0][0x390] ;  /* 0x00007200ff0677ac */ /* 0x000ea20008000a00 */
[----:B------:R-:W3:Y:S01]  /*0040*/  S2R R4, SR_CTAID.Y ;  /* 0x0000000000047919 */ /* 0x000ee20000002600 */
[----:B------:R-:W3:Y:S05]  /*0050*/  S2R R5, SR_TID.Y ;  /* 0x0000000000057919 */ /* 0x000eea0000002200 */
[----:B------:R-:W1:Y:S01]  /*0060*/  LDC R0, c[0x0][0x360] ;  /* 0x0000d800ff007b82 */ /* 0x000e620000000800 */
[----:B------:R-:W3:Y:S01]  /*0070*/  LDCU UR5, c[0x0][0x364] ;  /* 0x00006c80ff0577ac */ /* 0x000ee20008000800 */
[----:B-1----:R-:W-:-:S05]  /*0080*/  IMAD R2, R0, UR4, RZ ;  /* 0x0000000400027c24 */ /* 0x002fca000f8e02ff */
[----:B0-----:R-:W-:Y:S01]  /*0090*/  LEA R3, R2, R3, 0x2 ;  /* 0x0000000302037211 */ /* 0x001fe200078e10ff */
[----:B---3--:R-:W-:-:S04]  /*00a0*/  IMAD R2, R4, UR5, R5 ;  /* 0x0000000504027c24 */ /* 0x008fc8000f8e0205 */
[--C-:B------:R-:W-:Y:S01]  /*00b0*/  IMAD R4, R0, 0x3, R3.reuse ;  /* 0x0000000300047824 */ /* 0x100fe200078e0203 */
[C---:B--2---:R-:W-:Y:S01]  /*00c0*/  ISETP.GE.U32.AND P0, PT, R2.reuse, UR7, PT ;  /* 0x0000000702007c0c */ /* 0x044fe2000bf06070 */
[----:B------:R-:W-:Y:S02]  /*00d0*/  IMAD R13, R2, UR6, R3 ;  /* 0x00000006020d7c24 */ /* 0x000fe4000f8e0203 */
[----:B------:R-:W-:Y:S01]  /*00e0*/  IMAD R9, R3, UR7, R2 ;  /* 0x0000000703097c24 */ /* 0x000fe2000f8e0202 */
[----:B------:R-:W-:-:S13]  /*00f0*/  ISETP.GE.U32.OR P0, PT, R4, UR6, P0 ;  /* 0x0000000604007c0c */ /* 0x000fda0008706470 */
[----:B------:R-:W-:Y:S05]  /*0100*/  @P0 EXIT ;  /* 0x000000000000094d */ /* 0x000fea0003800000 */
[----:B------:R-:W0:Y:S01]  /*0110*/  LDC.64 R4, c[0x0][0x388] ;  /* 0x0000e200ff047b82 */ /* 0x000e220000000a00 */
[----:B------:R-:W1:Y:S07]  /*0120*/  LDCU.64 UR4, c[0x0][0x358] ;  /* 0x00006b00ff0477ac */ /* 0x000e6e0008000a00 */
[----:B------:R-:W2:Y:S01]  /*0130*/  LDC.64 R2, c[0x0][0x380] ;  /* 0x0000e000ff027b82 */ /* 0x000ea20000000a00 */
[----:B0-----:R-:W-:-:S05]  /*0140*/  IMAD.WIDE.U32 R6, R9, 0x4, R4 ;  /* 0x0000000409067825 */ /* 0x001fca00078e0004 */
[----:B-1----:R-:W3:Y:S01]  /*0150*/  LDG.E R17, desc[UR4][R6.64] ;  /* 0x0000000406117981 */ /* 0x002ee2000c1e1900 */
[----:B------:R-:W-:Y:S02]  /*0160*/  IMAD R15, R0, UR7, R9 ;  /* 0x00000007000f7c24 */ /* 0x000fe4000f8e0209 */
[----:B--2---:R-:W-:-:S04]  /*0170*/  IMAD.WIDE.U32 R8, R13, 0x4, R2 ;  /* 0x000000040d087825 */ /* 0x004fc800078e0002 */
[----:B------:R-:W-:Y:S01]  /*0180*/  IMAD.WIDE.U32 R10, R15, 0x4, R4 ;  /* 0x000000040f0a7825 */ /* 0x000fe200078e0004 */
[----:B------:R-:W-:Y:S01]  /*0190*/  IADD3 R19, PT, PT, R13, R0, RZ ;  /* 0x000000000d137210 */ /* 0x000fe20007ffe0ff */
[----:B---3--:R-:W-:Y:S04]  /*01a0*/  STG.E desc[UR4][R8.64], R17 ;  /* 0x0000001108007986 */ /* 0x008fe8000c101904 */
[----:B------:R-:W2:Y:S01]  /*01b0*/  LDG.E R11, desc[UR4][R10.64] ;  /* 0x000000040a0b7981 */ /* 0x000ea2000c1e1900 */
[----:B------:R-:W-:Y:S02]  /*01c0*/  IMAD R21, R0, UR7, R15 ;  /* 0x0000000700157c24 */ /* 0x000fe4000f8e020f */
[----:B------:R-:W-:-:S04]  /*01d0*/  IMAD.WIDE.U32 R12, R19, 0x4, R2 ;  /* 0x00000004130c7825 */ /* 0x000fc800078e0002 */
[----:B------:R-:W-:Y:S01]  /*01e0*/  IMAD.WIDE.U32 R14, R21, 0x4, R4 ;  /* 0x00000004150e7825 */ /* 0x000fe200078e0004 */
[----:B------:R-:W-:Y:S01]  /*01f0*/  IADD3 R19, PT, PT, R19, R0, RZ ;  /* 0x0000000013137210 */ /* 0x000fe20007ffe0ff */
[----:B--2---:R-:W-:Y:S04]  /*0200*/  STG.E desc[UR4][R12.64], R11 ;  /* 0x0000000b0c007986 */ /* 0x004fe8000c101904 */
[----:B------:R-:W2:Y:S01]  /*0210*/  LDG.E R15, desc[UR4][R14.64] ;  /* 0x000000040e0f7981 */ /* 0x000ea2000c1e1900 */
[----:B------:R-:W-:Y:S02]  /*0220*/  IMAD R21, R0, UR7, R21 ;  /* 0x0000000700157c24 */ /* 0x000fe4000f8e0215 */
[----:B------:R-:W-:-:S04]  /*0230*/  IMAD.WIDE.U32 R6, R19, 0x4, R2 ;  /* 0x0000000413067825 */ /* 0x000fc800078e0002 */
[----:B------:R-:W-:Y:S01]  /*0240*/  IMAD.WIDE.U32 R4, R21, 0x4, R4 ;  /* 0x0000000415047825 */ /* 0x000fe200078e0004 */
[----:B------:R-:W-:Y:S01]  /*0250*/  IADD3 R19, PT, PT, R19, R0, RZ ;  /* 0x0000000013137210 */ /* 0x000fe20007ffe0ff */
[----:B--2---:R-:W-:Y:S04]  /*0260*/  STG.E desc[UR4][R6.64], R15 ;  /* 0x0000000f06007986 */ /* 0x004fe8000c101904 */
[----:B------:R-:W2:Y:S01]  /*0270*/  LDG.E R5, desc[UR4][R4.64] ;  /* 0x0000000404057981 */ /* 0x000ea2000c1e1900 */
[----:B------:R-:W-:-:S05]  /*0280*/  IMAD.WIDE.U32 R2, R19, 0x4, R2 ;  /* 0x0000000413027825 */ /* 0x000fca00078e0002 */
[----:B--2---:R-:W-:Y:S01]  /*0290*/  STG.E desc[UR4][R2.64], R5 ;  /* 0x0000000502007986 */ /* 0x004fe2000c101904 */
[----:B------:R-:W-:Y:S05]  /*02a0*/  EXIT ;  /* 0x000000000000794d */ /* 0x000fea0003800000 */
.L_x_4:
        /* <DEDUP_REMOVED lines=13> */
.L_x_15:


//--------------------- .text._Z19transposeUnroll4RowPfPKfii --------------------------
	.section	.text._Z19transposeUnroll4RowPfPKfii,"ax",@progbits
	.align	128
        .global         _Z19transposeUnroll4RowPfPKfii
        .type           _Z19transposeUnroll4RowPfPKfii,@function
        .size           _Z19transposeUnroll4RowPfPKfii,(.L_x_16 - _Z19transposeUnroll4RowPfPKfii)
        .other          _Z19transposeUnroll4RowPfPKfii,@"STO_CUDA_ENTRY STV_DEFAULT"
_Z19transposeUnroll4RowPfPKfii:
.text._Z19transposeUnroll4RowPfPKfii:
        /* <DEDUP_REMOVED lines=22> */
[----:B------:R-:W-:Y:S01]  /*0160*/  IADD3 R15, PT, PT, R9, R0, RZ ;  /* 0x00000000090f7210 */ /* 0x000fe20007ffe0ff */
[----:B--2---:R-:W-:-:S04]  /*0170*/  IMAD.WIDE.U32 R8, R13, 0x4, R2 ;  /* 0x000000040d087825 */ /* 0x004fc800078e0002 */
[C---:B------:R-:W-:Y:S01]  /*0180*/  IMAD.WIDE.U32 R10, R15.reuse, 0x4, R4 ;  /* 0x000000040f0a7825 */ /* 0x040fe200078e0004 */
[----:B------:R-:W-:Y:S01]  /*0190*/  IADD3 R21, PT, PT, R15, R0, RZ ;  /* 0x000000000f157210 */ /* 0x000fe20007ffe0ff */
[----:B---3--:R-:W-:Y:S04]  /*01a0*/  STG.E desc[UR4][R8.64], R17 ;  /* 0x0000001108007986 */ /* 0x008fe8000c101904 */
[----:B------:R-:W2:Y:S01]  /*01b0*/  LDG.E R11, desc[UR4][R10.64] ;  /* 0x000000040a0b7981 */ /* 0x000ea2000c1e1900 */
[----:B------:R-:W-:Y:S02]  /*01c0*/  IMAD R19, R0, UR7, R13 ;  /* 0x0000000700137c24 */ /* 0x000fe4000f8e020d */
[----:B------:R-:W-:-:S04]  /*01d0*/  IMAD.WIDE.U32 R14, R21, 0x4, R4 ;  /* 0x00000004150e7825 */ /* 0x000fc800078e0004 */
[----:B------:R-:W-:Y:S01]  /*01e0*/  IMAD.WIDE.U32 R12, R19, 0x4, R2 ;  /* 0x00000004130c7825 */ /* 0x000fe200078e0002 */
[----:B------:R-:W-:-:S04]  /*01f0*/  IADD3 R21, PT, PT, R21, R0, RZ ;  /* 0x0000000015157210 */ /* 0x000fc80007ffe0ff */
[----:B--2---:R-:W-:Y:S04]  /*0200*/  STG.E desc[UR4][R12.64], R11 ;  /* 0x0000000b0c007986 */ /* 0x004fe8000c101904 */
[----:B------:R-:W2:Y:S01]  /*0210*/  LDG.E R15, desc[UR4][R14.64] ;  /* 0x000000040e0f7981 */ /* 0x000ea2000c1e1900 */
[----:B------:R-:W-:Y:S02]  /*0220*/  IMAD R19, R0, UR7, R19 ;  /* 0x0000000700137c24 */ /* 0x000fe4000f8e0213 */
[----:B------:R-:W-:-:S04]  /*0230*/  IMAD.WIDE.U32 R4, R21, 0x4, R4 ;  /* 0x0000000415047825 */ /* 0x000fc800078e0004 */
[----:B------:R-:W-:-:S05]  /*0240*/  IMAD.WIDE.U32 R6, R19, 0x4, R2 ;  /* 0x0000000413067825 */ /* 0x000fca00078e0002 */
[----:B--2---:R-:W-:Y:S04]  /*0250*/  STG.E desc[UR4][R6.64], R15 ;  /* 0x0000000f06007986 */ /* 0x004fe8000c101904 */
[----:B------:R-:W2:Y:S01]  /*0260*/  LDG.E R5, desc[UR4][R4.64] ;  /* 0x0000000404057981 */ /* 0x000ea2000c1e1900 */
[----:B------:R-:W-:-:S04]  /*0270*/  IMAD R19, R0, UR7, R19 ;  /* 0x0000000700137c24 */ /* 0x000fc8000f8e0213 */
[----:B------:R-:W-:-:S05]  /*0280*/  IMAD.WIDE.U32 R2, R19, 0x4, R2 ;  /* 0x0000000413027825 */ /* 0x000fca00078e0002 */
[----:B--2---:R-:W-:Y:S01]  /*0290*/  STG.E desc[UR4][R2.64], R5 ;  /* 0x0000000502007986 */ /* 0x004fe2000c101904 */
[----:B------:R-:W-:Y:S05]  /*02a0*/  EXIT ;  /* 0x000000000000794d */ /* 0x000fea0003800000 */
.L_x_5:
        /* <DEDUP_REMOVED lines=13> */
.L_x_16:


//--------------------- .text._Z17transposeNaiveColPfPKfii --------------------------
	.section	.text._Z17transposeNaiveColPfPKfii,"ax",@progbits
	.align	128
        .global         _Z17transposeNaiveColPfPKfii
        .type           _Z17transposeNaiveColPfPKfii,@function
        .size           _Z17transposeNaiveColPfPKfii,(.L_x_17 - _Z17transposeNaiveColPfPKfii)
        .other          _Z17transposeNaiveColPfPKfii,@"STO_CUDA_ENTRY STV_DEFAULT"
_Z17transposeNaiveColPfPKfii:
.text._Z17transposeNaiveColPfPKfii:
[----:B------:R-:W-:Y:S01]  /*0000*/  LDC R1, c[0x0][0x37c] ;  /* 0x0000df00ff017b82 */ /* 0x000fe20000000800 */
[----:B------:R-:W0:Y:S01]  /*0010*/  S2R R7, SR_CTAID.Y ;  /* 0x0000000000077919 */ /* 0x000e220000002600 */
[----:B------:R-:W1:Y:S01]  /*0020*/  LDCU UR4, c[0x0][0x360] ;  /* 0x00006c00ff0477ac */ /* 0x000e620008000800 */
[----:B------:R-:W0:Y:S01]  /*0030*/  S2R R2, SR_TID.Y ;  /* 0x0000000000027919 */ /* 0x000e220000002200 */
[----:B------:R-:W0:Y:S01]  /*0040*/  LDCU UR5, c[0x0][0x364] ;  /* 0x00006c80ff0577ac */ /* 0x000e220008000800 */
[----:B------:R-:W1:Y:S01]  /*0050*/  S2R R0, SR_CTAID.X ;  /* 0x0000000000007919 */ /* 0x000e620000002500 */
[----:B------:R-:W2:Y:S01]  /*0060*/  LDCU.64 UR6, c[0x0][0x390] ;  /* 0x00007200ff0677ac */ /* 0x000ea20008000a00 */
[----:B------:R-:W1:Y:S01]  /*0070*/  S2R R3, SR_TID.X ;  /* 0x0000000000037919 */ /* 0x000e620000002100 */
[----:B0-----:R-:W-:-:S05]  /*0080*/  IMAD R7, R7, UR5, R2 ;  /* 0x0000000507077c24 */ /* 0x001fca000f8e0202 */
[----:B--2---:R-:W-:Y:S01]  /*0090*/  ISETP.GE.U32.AND P0, PT, R7, UR7, PT ;  /* 0x0000000707007c0c */ /* 0x004fe2000bf06070 */
[----:B-1----:R-:W-:-:S05]  /*00a0*/  IMAD R0, R0, UR4, R3 ;  /* 0x0000000400007c24 */ /* 0x002fca000f8e0203 */
[----:B------:R-:W-:-:S13]  /*00b0*/  ISETP.GE.U32.OR P0, PT, R0, UR6, P0 ;  /* 0x0000000600007c0c */ /* 0x000fda0008706470 */
[----:B------:R-:W-:Y:S05]  /*00c0*/  @P0 EXIT ;  /* 0x000000000000094d */ /* 0x000fea0003800000 */
[----:B------:R-:W0:Y:S01]  /*00d0*/  LDC.64 R2, c[0x0][0x388] ;  /* 0x0000e200ff027b82 */ /* 0x000e220000000a00 */
[----:B------:R-:W1:Y:S01]  /*00e0*/  LDCU.64 UR4, c[0x0][0x358] ;  /* 0x00006b00ff0477ac */ /* 0x000e620008000a00 */
[----:B------:R-:W-:-:S04]  /*00f0*/  IMAD R5, R0, UR7, R7 ;  /* 0x0000000700057c24 */ /* 0x000fc8000f8e0207 */
[----:B0-----:R-:W-:Y:S02]  /*0100*/  IMAD.WIDE.U32 R2, R5, 0x4, R2 ;  /* 0x0000000405027825 */ /* 0x001fe400078e0002 */
[----:B------:R-:W0:Y:S04]  /*0110*/  LDC.64 R4, c[0x0][0x380] ;  /* 0x0000e000ff047b82 */ /* 0x000e280000000a00 */
[----:B-1----:R-:W2:Y:S01]  /*0120*/  LDG.E R3, desc[UR4][R2.64] ;  /* 0x0000000402037981 */ /* 0x002ea2000c1e1900 */
[----:B------:R-:W-:-:S04]  /*0130*/  IMAD R7, R7, UR6, R0 ;  /* 0x0000000607077c24 */ /* 0x000fc8000f8e0200 */
[----:B0-----:R-:W-:-:S05]  /*0140*/  IMAD.WIDE.U32 R4, R7, 0x4, R4 ;  /* 0x0000000407047825 */ /* 0x001fca00078e0004 */
[----:B--2---:R-:W-:Y:S01]  /*0150*/  STG.E desc[UR4][R4.64], R3 ;  /* 0x0000000304007986 */ /* 0x004fe2000c101904 */
[----:B------:R-:W-:Y:S05]  /*0160*/  EXIT ;  /* 0x000000000000794d */ /* 0x000fea0003800000 */
.L_x_6:
        /* <DEDUP_REMOVED lines=9> */
.L_x_17:


//--------------------- .text._Z17transposeNaiveRowPfPKfii --------------------------
	.section	.text._Z17transposeNaiveRowPfPKfii,"ax",@progbits
	.align	128
        .global         _Z17transposeNaiveRowPfPKfii
        .type           _Z17transposeNaiveRowPfPKfii,@function
        .size           _Z17transposeNaiveRowPfPKfii,(.L_x_18 - _Z17transposeNaiveRowPfPKfii)
        .other          _Z17transposeNaiveRowPfPKfii,@"STO_CUDA_ENTRY STV_DEFAULT"
_Z17transposeNaiveRowPfPKfii:
.text._Z17transposeNaiveRowPfPKfii:
        /* <DEDUP_REMOVED lines=23> */
.L_x_7:
        /* <DEDUP_REMOVED lines=9> */
.L_x_18:


//--------------------- .text._Z7copyColPfPKfii   --------------------------
	.section	.text._Z7copyColPfPKfii,"ax",@progbits
	.align	128
        .global         _Z7copyColPfPKfii
        .type           _Z7copyColPfPKfii,@function
        .size           _Z7copyColPfPKfii,(.L_x_19 - _Z7copyColPfPKfii)
        .other          _Z7copyColPfPKfii,@"STO_CUDA_ENTRY STV_DEFAULT"
_Z7copyColPfPKfii:
.text._Z7copyColPfPKfii:
        /* <DEDUP_REMOVED lines=15> */
[----:B------:R-:W-:-:S06]  /*00f0*/  IMAD R7, R0, UR7, R5 ;  /* 0x0000000700077c24 */ /* 0x000fcc000f8e0205 */
[----:B------:R-:W2:Y:S01]  /*0100*/  LDC.64 R4, c[0x0][0x380] ;  /* 0x0000e000ff047b82 */ /* 0x000ea20000000a00 */
[----:B0-----:R-:W-:-:S06]  /*0110*/  IMAD.WIDE.U32 R2, R7, 0x4, R2 ;  /* 0x0000000407027825 */ /* 0x001fcc00078e0002 */
[----:B-1----:R-:W3:Y:S01]  /*0120*/  LDG.E R3, desc[UR4][R2.64] ;  /* 0x0000000402037981 */ /* 0x002ee2000c1e1900 */
[----:B--2---:R-:W-:-:S05]  /*0130*/  IMAD.WIDE.U32 R4, R7, 0x4, R4 ;  /* 0x0000000407047825 */ /* 0x004fca00078e0004 */
[----:B---3--:R-:W-:Y:S01]  /*0140*/  STG.E desc[UR4][R4.64], R3 ;  /* 0x0000000304007986 */ /* 0x008fe2000c101904 */
[----:B------:R-:W-:Y:S05]  /*0150*/  EXIT ;  /* 0x000000000000794d */ /* 0x000fea0003800000 */
.L_x_8:
        /* <DEDUP_REMOVED lines=10> */
.L_x_19:


//--------------------- .text._Z7copyRowPfPKfii   --------------------------
	.section	.text._Z7copyRowPfPKfii,"ax",@progbits
	.align	128
        .global         _Z7copyRowPfPKfii
        .type           _Z7copyRowPfPKfii,@function
        .size           _Z7copyRowPfPKfii,(.L_x_20 - _Z7copyRowPfPKfii)
        .other          _Z7copyRowPfPKfii,@"STO_CUDA_ENTRY STV_DEFAULT"
_Z7copyRowPfPKfii:
.text._Z7copyRowPfPKfii:
        /* <DEDUP_REMOVED lines=22> */
.L_x_9:
        /* <DEDUP_REMOVED lines=10> */
.L_x_20:


//--------------------- .text._Z6warmupPfPKfii    --------------------------
	.section	.text._Z6warmupPfPKfii,"ax",@progbits
	.align	128
        .global         _Z6warmupPfPKfii
        .type           _Z6warmupPfPKfii,@function
        .size           _Z6warmupPfPKfii,(.L_x_21 - _Z6warmupPfPKfii)
        .other          _Z6warmupPfPKfii,@"STO_CUDA_ENTRY STV_DEFAULT"
_Z6warmupPfPKfii:
.text._Z6warmupPfPKfii:
        /* <DEDUP_REMOVED lines=22> */
.L_x_10:
        /* <DEDUP_REMOVED lines=10> */
.L_x_21:


//--------------------- .nv.shared._Z23transposeSmemUnroll2PadPfPKfii --------------------------
	.section	.nv.shared._Z23transposeSmemUnroll2PadPfPKfii,"aw",@nobits
	.sectionflags	@""
	.align	4
.nv.shared._Z23transposeSmemUnroll2PadPfPKfii:
	.zero		5248


//--------------------- .nv.shared.reserved.0     --------------------------
	.section	.nv.shared.reserved.0,"aw",@nobits
	.weak		__nv_reservedSMEM_offset_0_alias
	.size		__nv_reservedSMEM_offset_0_alias, 0, 64
	.other		__nv_reservedSMEM_offset_0_alias,@"STO_CUDA_RESERVED_SHARED STV_DEFAULT"
__nv_reservedSMEM_offset_0_alias:
	.zero		0
	.zero		64


//--------------------- .nv.shared._Z20transposeSmemUnroll2PfPKfii --------------------------
	.section	.nv.shared._Z20transposeSmemUnroll2PfPKfii,"aw",@nobits
	.sectionflags	@""
	.align	4
.nv.shared._Z20transposeSmemUnroll2PfPKfii:
	.zero		5120


//--------------------- .nv.shared._Z16transposeSmemPadPfPKfii --------------------------
	.section	.nv.shared._Z16transposeSmemPadPfPKfii,"aw",@nobits
	.sectionflags	@""
	.align	4
.nv.shared._Z16transposeSmemPadPfPKfii:
	.zero		3200


//--------------------- .nv.shared._Z13transposeSmemPfPKfii --------------------------
	.section	.nv.shared._Z13transposeSmemPfPKfii,"aw",@nobits
	.sectionflags	@""
	.align	4
.nv.shared._Z13transposeSmemPfPKfii:
	.zero		3072


//--------------------- .nv.constant0._Z23transposeSmemUnroll2PadPfPKfii --------------------------
	.section	.nv.constant0._Z23transposeSmemUnroll2PadPfPKfii,"a",@progbits
	.sectionflags	@""
	.align	4
.nv.constant0._Z23transposeSmemUnroll2PadPfPKfii:
	.zero		920


//--------------------- .nv.constant0._Z20transposeSmemUnroll2PfPKfii --------------------------
	.section	.nv.constant0._Z20transposeSmemUnroll2PfPKfii,"a",@progbits
	.sectionflags	@""
	.align	4
.nv.constant0._Z20transposeSmemUnroll2PfPKfii:
	.zero		920


//--------------------- .nv.constant0._Z16transposeSmemPadPfPKfii --------------------------
	.section	.nv.constant0._Z16transposeSmemPadPfPKfii,"a",@progbits
	.sectionflags	@""
	.align	4
.nv.constant0._Z16transposeSmemPadPfPKfii:
	.zero		920


//--------------------- .nv.constant0._Z13transposeSmemPfPKfii --------------------------
	.section	.nv.constant0._Z13transposeSmemPfPKfii,"a",@progbits
	.sectionflags	@""
	.align	4
.nv.constant0._Z13transposeSmemPfPKfii:
	.zero		920


//--------------------- .nv.constant0._Z19transposeUnroll4ColPfPKfii --------------------------
	.section	.nv.constant0._Z19transposeUnroll4ColPfPKfii,"a",@progbits
	.sectionflags	@""
	.align	4
.nv.constant0._Z19transposeUnroll4ColPfPKfii:
	.zero		920


//--------------------- .nv.constant0._Z19transposeUnroll4RowPfPKfii --------------------------
	.section	.nv.constant0._Z19transposeUnroll4RowPfPKfii,"a",@progbits
	.sectionflags	@""
	.align	4
.nv.constant0._Z19transposeUnroll4RowPfPKfii:
	.zero		920


//--------------------- .nv.constant0._Z17transposeNaiveColPfPKfii --------------------------
	.section	.nv.constant0._Z17transposeNaiveColPfPKfii,"a",@progbits
	.sectionflags	@""
	.align	4
.nv.constant0._Z17transposeNaiveColPfPKfii:
	.zero		920


//--------------------- .nv.constant0._Z17transposeNaiveRowPfPKfii --------------------------
	.section	.nv.constant0._Z17transposeNaiveRowPfPKfii,"a",@progbits
	.sectionflags	@""
	.align	4
.nv.constant0._Z17transposeNaiveRowPfPKfii:
	.zero		920


//--------------------- .nv.constant0._Z7copyColPfPKfii --------------------------
	.section	.nv.constant0._Z7copyColPfPKfii,"a",@progbits
	.sectionflags	@""
	.align	4
.nv.constant0._Z7copyColPfPKfii:
	.zero		920


//--------------------- .nv.constant0._Z7copyRowPfPKfii --------------------------
	.section	.nv.constant0._Z7copyRowPfPKfii,"a",@progbits
	.sectionflags	@""
	.align	4
.nv.constant0._Z7copyRowPfPKfii:
	.zero		920


//--------------------- .nv.constant0._Z6warmupPfPKfii --------------------------
	.section	.nv.constant0._Z6warmupPfPKfii,"a",@progbits
	.sectionflags	@""
	.align	4
.nv.constant0._Z6warmupPfPKfii:
	.zero		920


//--------------------- SYMBOLS --------------------------

	.type		.nv.reservedSmem.offset0,@object
	.size		.nv.reservedSmem.offset0,0x4
	.type		.nv.reservedSmem.cap,@object
	.size		.nv.reservedSmem.cap,0x4
